//
// Generated by NVIDIA NVVM Compiler
//
// Compiler Build ID: CL-36424714
// Cuda compilation tools, release 13.0, V13.0.88
// Based on NVVM 20.0.0
//

.version 9.0
.target sm_100
.address_size 64

	// .globl	_ZN8collider3gpu23h160_bloom_batch_kernelEPKhS2_Phm
.const .align 8 .b8 _ZN8collider3gpu14d_bloom_configE[16];

.visible .entry _ZN8collider3gpu23h160_bloom_batch_kernelEPKhS2_Phm(
	.param .u64 .ptr .align 1 _ZN8collider3gpu23h160_bloom_batch_kernelEPKhS2_Phm_param_0,
	.param .u64 .ptr .align 1 _ZN8collider3gpu23h160_bloom_batch_kernelEPKhS2_Phm_param_1,
	.param .u64 .ptr .align 1 _ZN8collider3gpu23h160_bloom_batch_kernelEPKhS2_Phm_param_2,
	.param .u64 _ZN8collider3gpu23h160_bloom_batch_kernelEPKhS2_Phm_param_3
)
{
	.reg .pred 	%p<10>;
	.reg .b16 	%rs<10>;
	.reg .b32 	%r<27>;
	.reg .b64 	%rd<78>;

	ld.param.u64 	%rd10, [_ZN8collider3gpu23h160_bloom_batch_kernelEPKhS2_Phm_param_0];
	ld.param.u64 	%rd11, [_ZN8collider3gpu23h160_bloom_batch_kernelEPKhS2_Phm_param_1];
	ld.param.u64 	%rd12, [_ZN8collider3gpu23h160_bloom_batch_kernelEPKhS2_Phm_param_2];
	ld.param.u64 	%rd13, [_ZN8collider3gpu23h160_bloom_batch_kernelEPKhS2_Phm_param_3];
	mov.u32 	%r4, %ctaid.x;
	mov.u32 	%r5, %ntid.x;
	mov.u32 	%r6, %tid.x;
	mad.lo.s32 	%r7, %r4, %r5, %r6;
	cvt.u64.u32 	%rd1, %r7;
	setp.le.u64 	%p3, %rd13, %rd1;
	@%p3 bra 	$L__BB0_7;
	cvta.to.global.u64 	%rd14, %rd10;
	mad.lo.s64 	%rd15, %rd1, 20, %rd14;
	ld.const.u64 	%rd2, [_ZN8collider3gpu14d_bloom_configE];
	ld.const.v2.u32 	{%r1, %r9}, [_ZN8collider3gpu14d_bloom_configE+8];
	cvt.u64.u32 	%rd16, %r9;
	ld.global.nc.u64 	%rd17, [%rd15];
	ld.global.nc.u64 	%rd18, [%rd15+8];
	mul.lo.s64 	%rd19, %rd17, -8663945395140668459;
	mul.lo.s64 	%rd20, %rd17, -8601547726154366976;
	shr.u64 	%rd21, %rd19, 33;
	or.b64  	%rd22, %rd21, %rd20;
	mul.lo.s64 	%rd23, %rd22, 5545529020109919103;
	xor.b64  	%rd24, %rd23, %rd16;
	mov.b64 	{%r10, %r11}, %rd24;
	shf.l.wrap.b32 	%r12, %r10, %r11, 27;
	shf.l.wrap.b32 	%r13, %r11, %r10, 27;
	mov.b64 	%rd25, {%r13, %r12};
	add.s64 	%rd26, %rd25, %rd16;
	mad.lo.s64 	%rd27, %rd26, 5, 1390208809;
	mul.lo.s64 	%rd28, %rd18, 5545529020109919103;
	mul.lo.s64 	%rd29, %rd18, 5659660229084708864;
	shr.u64 	%rd30, %rd28, 31;
	or.b64  	%rd31, %rd30, %rd29;
	mul.lo.s64 	%rd32, %rd31, -8663945395140668459;
	xor.b64  	%rd33, %rd32, %rd16;
	mov.b64 	{%r14, %r15}, %rd33;
	shf.l.wrap.b32 	%r16, %r14, %r15, 31;
	shf.l.wrap.b32 	%r17, %r15, %r14, 31;
	mov.b64 	%rd34, {%r17, %r16};
	add.s64 	%rd35, %rd27, %rd34;
	mad.lo.s64 	%rd36, %rd35, 5, 944331445;
	ld.global.nc.u8 	%rs1, [%rd15+19];
	cvt.u32.u8 	%r18, %rs1;
	mul.wide.u32 	%rd37, %r18, 16777216;
	ld.global.nc.u8 	%rs2, [%rd15+18];
	cvt.u32.u8 	%r19, %rs2;
	mul.wide.u32 	%rd38, %r19, 65536;
	or.b64  	%rd39, %rd38, %rd37;
	ld.global.nc.u8 	%rs3, [%rd15+17];
	cvt.u32.u8 	%r20, %rs3;
	mul.wide.u32 	%rd40, %r20, 256;
	or.b64  	%rd41, %rd39, %rd40;
	ld.global.nc.u8 	%rs4, [%rd15+16];
	cvt.u64.u8 	%rd42, %rs4;
	or.b64  	%rd43, %rd41, %rd42;
	mul.lo.s64 	%rd44, %rd43, -8663945395140668459;
	mul.lo.s64 	%rd45, %rd43, -8601547726154366976;
	shr.u64 	%rd46, %rd44, 33;
	or.b64  	%rd47, %rd46, %rd45;
	mul.lo.s64 	%rd48, %rd47, 5545529020109919103;
	xor.b64  	%rd49, %rd27, %rd48;
	xor.b64  	%rd50, %rd49, 20;
	xor.b64  	%rd51, %rd36, 20;
	add.s64 	%rd52, %rd50, %rd51;
	add.s64 	%rd53, %rd52, %rd51;
	shr.u64 	%rd54, %rd52, 33;
	xor.b64  	%rd55, %rd54, %rd52;
	mul.lo.s64 	%rd56, %rd55, -49064778989728563;
	shr.u64 	%rd57, %rd56, 33;
	xor.b64  	%rd58, %rd57, %rd56;
	mul.lo.s64 	%rd59, %rd58, -4265267296055464877;
	shr.u64 	%rd60, %rd59, 33;
	xor.b64  	%rd61, %rd60, %rd59;
	shr.u64 	%rd62, %rd53, 33;
	xor.b64  	%rd63, %rd62, %rd53;
	mul.lo.s64 	%rd64, %rd63, -49064778989728563;
	shr.u64 	%rd65, %rd64, 33;
	xor.b64  	%rd66, %rd65, %rd64;
	mul.lo.s64 	%rd67, %rd66, -4265267296055464877;
	shr.u64 	%rd68, %rd67, 33;
	xor.b64  	%rd69, %rd68, %rd67;
	add.s64 	%rd3, %rd69, %rd61;
	add.s64 	%rd4, %rd3, %rd69;
	setp.eq.s32 	%p5, %r1, 0;
	cvta.to.global.u64 	%rd5, %rd11;
	mov.b32 	%r26, 0;
	mov.pred 	%p9, -1;
	@%p5 bra 	$L__BB0_6;
$L__BB0_2:
	cvt.u64.u32 	%rd70, %r26;
	mad.lo.s64 	%rd6, %rd4, %rd70, %rd3;
	or.b64  	%rd71, %rd6, %rd2;
	and.b64  	%rd72, %rd71, -4294967296;
	setp.ne.s64 	%p6, %rd72, 0;
	@%p6 bra 	$L__BB0_4;
	cvt.u32.u64 	%r21, %rd2;
	cvt.u32.u64 	%r22, %rd6;
	rem.u32 	%r23, %r22, %r21;
	cvt.u64.u32 	%rd77, %r23;
	bra.uni 	$L__BB0_5;
$L__BB0_4:
	rem.u64 	%rd77, %rd6, %rd2;
$L__BB0_5:
	cvt.u32.u64 	%r24, %rd77;
	shr.u64 	%rd73, %rd77, 3;
	add.s64 	%rd74, %rd5, %rd73;
	ld.global.nc.u8 	%rs5, [%rd74];
	cvt.u16.u8 	%rs6, %rs5;
	and.b32  	%r25, %r24, 7;
	shr.u16 	%rs7, %rs6, %r25;
	and.b16  	%rs8, %rs7, 1;
	setp.eq.b16 	%p9, %rs8, 1;
	add.s32 	%r26, %r26, 1;
	setp.ne.s32 	%p7, %r26, %r1;
	and.pred  	%p8, %p9, %p7;
	@%p8 bra 	$L__BB0_2;
$L__BB0_6:
	selp.u16 	%rs9, 1, 0, %p9;
	cvta.to.global.u64 	%rd75, %rd12;
	add.s64 	%rd76, %rd75, %rd1;
	st.global.u8 	[%rd76], %rs9;
$L__BB0_7:
	ret;

}
	// .globl	_ZN8collider3gpu31h160_bloom_batch_kernel_textureEPKhyPhm
.visible .entry _ZN8collider3gpu31h160_bloom_batch_kernel_textureEPKhyPhm(
	.param .u64 .ptr .align 1 _ZN8collider3gpu31h160_bloom_batch_kernel_textureEPKhyPhm_param_0,
	.param .u64 _ZN8collider3gpu31h160_bloom_batch_kernel_textureEPKhyPhm_param_1,
	.param .u64 .ptr .align 1 _ZN8collider3gpu31h160_bloom_batch_kernel_textureEPKhyPhm_param_2,
	.param .u64 _ZN8collider3gpu31h160_bloom_batch_kernel_textureEPKhyPhm_param_3
)
{
	.reg .pred 	%p<10>;
	.reg .b16 	%rs<10>;
	.reg .b32 	%r<32>;
	.reg .b64 	%rd<76>;

	ld.param.u64 	%rd9, [_ZN8collider3gpu31h160_bloom_batch_kernel_textureEPKhyPhm_param_0];
	ld.param.u64 	%rd10, [_ZN8collider3gpu31h160_bloom_batch_kernel_textureEPKhyPhm_param_1];
	ld.param.u64 	%rd11, [_ZN8collider3gpu31h160_bloom_batch_kernel_textureEPKhyPhm_param_2];
	ld.param.u64 	%rd12, [_ZN8collider3gpu31h160_bloom_batch_kernel_textureEPKhyPhm_param_3];
	mov.u32 	%r4, %ctaid.x;
	mov.u32 	%r5, %ntid.x;
	mov.u32 	%r6, %tid.x;
	mad.lo.s32 	%r7, %r4, %r5, %r6;
	cvt.u64.u32 	%rd1, %r7;
	setp.le.u64 	%p3, %rd12, %rd1;
	@%p3 bra 	$L__BB1_7;
	cvta.to.global.u64 	%rd13, %rd9;
	mad.lo.s64 	%rd14, %rd1, 20, %rd13;
	ld.const.u64 	%rd2, [_ZN8collider3gpu14d_bloom_configE];
	ld.const.v2.u32 	{%r1, %r9}, [_ZN8collider3gpu14d_bloom_configE+8];
	cvt.u64.u32 	%rd15, %r9;
	ld.global.nc.u64 	%rd16, [%rd14];
	ld.global.nc.u64 	%rd17, [%rd14+8];
	mul.lo.s64 	%rd18, %rd16, -8663945395140668459;
	mul.lo.s64 	%rd19, %rd16, -8601547726154366976;
	shr.u64 	%rd20, %rd18, 33;
	or.b64  	%rd21, %rd20, %rd19;
	mul.lo.s64 	%rd22, %rd21, 5545529020109919103;
	xor.b64  	%rd23, %rd22, %rd15;
	mov.b64 	{%r10, %r11}, %rd23;
	shf.l.wrap.b32 	%r12, %r10, %r11, 27;
	shf.l.wrap.b32 	%r13, %r11, %r10, 27;
	mov.b64 	%rd24, {%r13, %r12};
	add.s64 	%rd25, %rd24, %rd15;
	mad.lo.s64 	%rd26, %rd25, 5, 1390208809;
	mul.lo.s64 	%rd27, %rd17, 5545529020109919103;
	mul.lo.s64 	%rd28, %rd17, 5659660229084708864;
	shr.u64 	%rd29, %rd27, 31;
	or.b64  	%rd30, %rd29, %rd28;
	mul.lo.s64 	%rd31, %rd30, -8663945395140668459;
	xor.b64  	%rd32, %rd31, %rd15;
	mov.b64 	{%r14, %r15}, %rd32;
	shf.l.wrap.b32 	%r16, %r14, %r15, 31;
	shf.l.wrap.b32 	%r17, %r15, %r14, 31;
	mov.b64 	%rd33, {%r17, %r16};
	add.s64 	%rd34, %rd26, %rd33;
	mad.lo.s64 	%rd35, %rd34, 5, 944331445;
	ld.global.nc.u8 	%rs1, [%rd14+19];
	cvt.u32.u8 	%r18, %rs1;
	mul.wide.u32 	%rd36, %r18, 16777216;
	ld.global.nc.u8 	%rs2, [%rd14+18];
	cvt.u32.u8 	%r19, %rs2;
	mul.wide.u32 	%rd37, %r19, 65536;
	or.b64  	%rd38, %rd37, %rd36;
	ld.global.nc.u8 	%rs3, [%rd14+17];
	cvt.u32.u8 	%r20, %rs3;
	mul.wide.u32 	%rd39, %r20, 256;
	or.b64  	%rd40, %rd38, %rd39;
	ld.global.nc.u8 	%rs4, [%rd14+16];
	cvt.u64.u8 	%rd41, %rs4;
	or.b64  	%rd42, %rd40, %rd41;
	mul.lo.s64 	%rd43, %rd42, -8663945395140668459;
	mul.lo.s64 	%rd44, %rd42, -8601547726154366976;
	shr.u64 	%rd45, %rd43, 33;
	or.b64  	%rd46, %rd45, %rd44;
	mul.lo.s64 	%rd47, %rd46, 5545529020109919103;
	xor.b64  	%rd48, %rd26, %rd47;
	xor.b64  	%rd49, %rd48, 20;
	xor.b64  	%rd50, %rd35, 20;
	add.s64 	%rd51, %rd49, %rd50;
	add.s64 	%rd52, %rd51, %rd50;
	shr.u64 	%rd53, %rd51, 33;
	xor.b64  	%rd54, %rd53, %rd51;
	mul.lo.s64 	%rd55, %rd54, -49064778989728563;
	shr.u64 	%rd56, %rd55, 33;
	xor.b64  	%rd57, %rd56, %rd55;
	mul.lo.s64 	%rd58, %rd57, -4265267296055464877;
	shr.u64 	%rd59, %rd58, 33;
	xor.b64  	%rd60, %rd59, %rd58;
	shr.u64 	%rd61, %rd52, 33;
	xor.b64  	%rd62, %rd61, %rd52;
	mul.lo.s64 	%rd63, %rd62, -49064778989728563;
	shr.u64 	%rd64, %rd63, 33;
	xor.b64  	%rd65, %rd64, %rd63;
	mul.lo.s64 	%rd66, %rd65, -4265267296055464877;
	shr.u64 	%rd67, %rd66, 33;
	xor.b64  	%rd68, %rd67, %rd66;
	add.s64 	%rd3, %rd68, %rd60;
	add.s64 	%rd4, %rd3, %rd68;
	setp.eq.s32 	%p5, %r1, 0;
	mov.b32 	%r31, 0;
	mov.pred 	%p9, -1;
	@%p5 bra 	$L__BB1_6;
$L__BB1_2:
	cvt.u64.u32 	%rd69, %r31;
	mad.lo.s64 	%rd5, %rd4, %rd69, %rd3;
	or.b64  	%rd70, %rd5, %rd2;
	and.b64  	%rd71, %rd70, -4294967296;
	setp.ne.s64 	%p6, %rd71, 0;
	@%p6 bra 	$L__BB1_4;
	cvt.u32.u64 	%r21, %rd2;
	cvt.u32.u64 	%r22, %rd5;
	rem.u32 	%r23, %r22, %r21;
	cvt.u64.u32 	%rd75, %r23;
	bra.uni 	$L__BB1_5;
$L__BB1_4:
	rem.u64 	%rd75, %rd5, %rd2;
$L__BB1_5:
	cvt.u32.u64 	%r24, %rd75;
	shr.u64 	%rd72, %rd75, 3;
	cvt.u32.u64 	%r25, %rd72;
	tex.1d.v4.u32.s32 	{%r26, %r27, %r28, %r29}, [%rd10, {%r25}];
	cvt.u16.u32 	%rs5, %r26;
	and.b16  	%rs6, %rs5, 255;
	and.b32  	%r30, %r24, 7;
	shr.u16 	%rs7, %rs6, %r30;
	and.b16  	%rs8, %rs7, 1;
	setp.eq.b16 	%p9, %rs8, 1;
	add.s32 	%r31, %r31, 1;
	setp.ne.s32 	%p7, %r31, %r1;
	and.pred  	%p8, %p9, %p7;
	@%p8 bra 	$L__BB1_2;
$L__BB1_6:
	selp.u16 	%rs9, 1, 0, %p9;
	cvta.to.global.u64 	%rd73, %rd11;
	add.s64 	%rd74, %rd73, %rd1;
	st.global.u8 	[%rd74], %rs9;
$L__BB1_7:
	ret;

}
	// .globl	_ZN8collider3gpu25h160_bloom_compact_kernelEPKhS2_PjS3_Phmm
.visible .entry _ZN8collider3gpu25h160_bloom_compact_kernelEPKhS2_PjS3_Phmm(
	.param .u64 .ptr .align 1 _ZN8collider3gpu25h160_bloom_compact_kernelEPKhS2_PjS3_Phmm_param_0,
	.param .u64 .ptr .align 1 _ZN8collider3gpu25h160_bloom_compact_kernelEPKhS2_PjS3_Phmm_param_1,
	.param .u64 .ptr .align 1 _ZN8collider3gpu25h160_bloom_compact_kernelEPKhS2_PjS3_Phmm_param_2,
	.param .u64 .ptr .align 1 _ZN8collider3gpu25h160_bloom_compact_kernelEPKhS2_PjS3_Phmm_param_3,
	.param .u64 .ptr .align 1 _ZN8collider3gpu25h160_bloom_compact_kernelEPKhS2_PjS3_Phmm_param_4,
	.param .u64 _ZN8collider3gpu25h160_bloom_compact_kernelEPKhS2_PjS3_Phmm_param_5,
	.param .u64 _ZN8collider3gpu25h160_bloom_compact_kernelEPKhS2_PjS3_Phmm_param_6
)
{
	.reg .pred 	%p<9>;
	.reg .b16 	%rs<13>;
	.reg .b32 	%r<37>;
	.reg .b64 	%rd<111>;

	ld.param.u64 	%rd14, [_ZN8collider3gpu25h160_bloom_compact_kernelEPKhS2_PjS3_Phmm_param_0];
	ld.param.u64 	%rd15, [_ZN8collider3gpu25h160_bloom_compact_kernelEPKhS2_PjS3_Phmm_param_1];
	ld.param.u64 	%rd17, [_ZN8collider3gpu25h160_bloom_compact_kernelEPKhS2_PjS3_Phmm_param_3];
	ld.param.u64 	%rd18, [_ZN8collider3gpu25h160_bloom_compact_kernelEPKhS2_PjS3_Phmm_param_4];
	ld.param.u64 	%rd20, [_ZN8collider3gpu25h160_bloom_compact_kernelEPKhS2_PjS3_Phmm_param_5];
	ld.param.u64 	%rd19, [_ZN8collider3gpu25h160_bloom_compact_kernelEPKhS2_PjS3_Phmm_param_6];
	mov.u32 	%r5, %ctaid.x;
	mov.u32 	%r6, %ntid.x;
	mov.u32 	%r7, %tid.x;
	mad.lo.s32 	%r1, %r5, %r6, %r7;
	cvt.u64.u32 	%rd1, %r1;
	setp.le.u64 	%p1, %rd20, %rd1;
	@%p1 bra 	$L__BB2_11;
	cvta.to.global.u64 	%rd21, %rd14;
	mad.lo.s64 	%rd22, %rd1, 20, %rd21;
	ld.const.u64 	%rd2, [_ZN8collider3gpu14d_bloom_configE];
	ld.const.v2.u32 	{%r2, %r8}, [_ZN8collider3gpu14d_bloom_configE+8];
	cvt.u64.u32 	%rd23, %r8;
	ld.global.nc.u64 	%rd3, [%rd22];
	ld.global.nc.u64 	%rd4, [%rd22+8];
	mul.lo.s64 	%rd24, %rd3, -8663945395140668459;
	mul.lo.s64 	%rd25, %rd3, -8601547726154366976;
	shr.u64 	%rd26, %rd24, 33;
	or.b64  	%rd27, %rd26, %rd25;
	mul.lo.s64 	%rd28, %rd27, 5545529020109919103;
	xor.b64  	%rd29, %rd28, %rd23;
	mov.b64 	{%r9, %r10}, %rd29;
	shf.l.wrap.b32 	%r11, %r9, %r10, 27;
	shf.l.wrap.b32 	%r12, %r10, %r9, 27;
	mov.b64 	%rd30, {%r12, %r11};
	add.s64 	%rd31, %rd30, %rd23;
	mad.lo.s64 	%rd32, %rd31, 5, 1390208809;
	mul.lo.s64 	%rd33, %rd4, 5545529020109919103;
	mul.lo.s64 	%rd34, %rd4, 5659660229084708864;
	shr.u64 	%rd35, %rd33, 31;
	or.b64  	%rd36, %rd35, %rd34;
	mul.lo.s64 	%rd37, %rd36, -8663945395140668459;
	xor.b64  	%rd38, %rd37, %rd23;
	mov.b64 	{%r13, %r14}, %rd38;
	shf.l.wrap.b32 	%r15, %r13, %r14, 31;
	shf.l.wrap.b32 	%r16, %r14, %r13, 31;
	mov.b64 	%rd39, {%r16, %r15};
	add.s64 	%rd40, %rd32, %rd39;
	mad.lo.s64 	%rd41, %rd40, 5, 944331445;
	ld.global.nc.u8 	%rs5, [%rd22+19];
	cvt.u16.u8 	%rs1, %rs5;
	cvt.u32.u16 	%r17, %rs1;
	and.b32  	%r18, %r17, 255;
	mul.wide.u32 	%rd42, %r18, 16777216;
	ld.global.nc.u8 	%rs6, [%rd22+18];
	cvt.u16.u8 	%rs2, %rs6;
	cvt.u32.u16 	%r19, %rs2;
	and.b32  	%r20, %r19, 255;
	mul.wide.u32 	%rd43, %r20, 65536;
	or.b64  	%rd44, %rd43, %rd42;
	ld.global.nc.u8 	%rs7, [%rd22+17];
	cvt.u16.u8 	%rs3, %rs7;
	cvt.u32.u16 	%r21, %rs3;
	and.b32  	%r22, %r21, 255;
	mul.wide.u32 	%rd45, %r22, 256;
	or.b64  	%rd46, %rd44, %rd45;
	ld.global.nc.u8 	%rs8, [%rd22+16];
	cvt.u16.u8 	%rs4, %rs8;
	cvt.u64.u16 	%rd47, %rs4;
	and.b64  	%rd48, %rd47, 255;
	or.b64  	%rd49, %rd46, %rd48;
	mul.lo.s64 	%rd50, %rd49, -8663945395140668459;
	mul.lo.s64 	%rd51, %rd49, -8601547726154366976;
	shr.u64 	%rd52, %rd50, 33;
	or.b64  	%rd53, %rd52, %rd51;
	mul.lo.s64 	%rd54, %rd53, 5545529020109919103;
	xor.b64  	%rd55, %rd32, %rd54;
	xor.b64  	%rd56, %rd55, 20;
	xor.b64  	%rd57, %rd41, 20;
	add.s64 	%rd58, %rd56, %rd57;
	add.s64 	%rd59, %rd58, %rd57;
	shr.u64 	%rd60, %rd58, 33;
	xor.b64  	%rd61, %rd60, %rd58;
	mul.lo.s64 	%rd62, %rd61, -49064778989728563;
	shr.u64 	%rd63, %rd62, 33;
	xor.b64  	%rd64, %rd63, %rd62;
	mul.lo.s64 	%rd65, %rd64, -4265267296055464877;
	shr.u64 	%rd66, %rd65, 33;
	xor.b64  	%rd67, %rd66, %rd65;
	shr.u64 	%rd68, %rd59, 33;
	xor.b64  	%rd69, %rd68, %rd59;
	mul.lo.s64 	%rd70, %rd69, -49064778989728563;
	shr.u64 	%rd71, %rd70, 33;
	xor.b64  	%rd72, %rd71, %rd70;
	mul.lo.s64 	%rd73, %rd72, -4265267296055464877;
	shr.u64 	%rd74, %rd73, 33;
	xor.b64  	%rd5, %rd74, %rd73;
	add.s64 	%rd6, %rd5, %rd67;
	setp.eq.s32 	%p2, %r2, 0;
	@%p2 bra 	$L__BB2_8;
	cvta.to.global.u64 	%rd7, %rd15;
	add.s64 	%rd8, %rd6, %rd5;
	mov.b32 	%r36, 0;
	bra.uni 	$L__BB2_4;
$L__BB2_3:
	add.s32 	%r36, %r36, 1;
	setp.eq.s32 	%p6, %r36, %r2;
	@%p6 bra 	$L__BB2_8;
$L__BB2_4:
	cvt.u64.u32 	%rd75, %r36;
	mad.lo.s64 	%rd9, %rd8, %rd75, %rd6;
	or.b64  	%rd76, %rd9, %rd2;
	and.b64  	%rd77, %rd76, -4294967296;
	setp.ne.s64 	%p3, %rd77, 0;
	@%p3 bra 	$L__BB2_6;
	cvt.u32.u64 	%r24, %rd2;
	cvt.u32.u64 	%r25, %rd9;
	rem.u32 	%r26, %r25, %r24;
	cvt.u64.u32 	%rd110, %r26;
	bra.uni 	$L__BB2_7;
$L__BB2_6:
	rem.u64 	%rd110, %rd9, %rd2;
$L__BB2_7:
	cvt.u32.u64 	%r27, %rd110;
	shr.u64 	%rd78, %rd110, 3;
	add.s64 	%rd79, %rd7, %rd78;
	ld.global.nc.u8 	%rs9, [%rd79];
	cvt.u16.u8 	%rs10, %rs9;
	and.b32  	%r28, %r27, 7;
	shr.u16 	%rs11, %rs10, %r28;
	and.b16  	%rs12, %rs11, 1;
	setp.eq.b16 	%p4, %rs12, 1;
	not.pred 	%p5, %p4;
	@%p5 bra 	$L__BB2_11;
	bra.uni 	$L__BB2_3;
$L__BB2_8:
	cvta.to.global.u64 	%rd80, %rd17;
	atom.global.add.u32 	%r29, [%rd80], 1;
	cvt.u64.u32 	%rd13, %r29;
	setp.le.u64 	%p7, %rd19, %rd13;
	@%p7 bra 	$L__BB2_11;
	ld.param.u64 	%rd109, [_ZN8collider3gpu25h160_bloom_compact_kernelEPKhS2_PjS3_Phmm_param_2];
	cvta.to.global.u64 	%rd81, %rd109;
	shl.b64 	%rd82, %rd13, 2;
	add.s64 	%rd83, %rd81, %rd82;
	st.global.u32 	[%rd83], %r1;
	setp.eq.s64 	%p8, %rd18, 0;
	@%p8 bra 	$L__BB2_11;
	cvta.to.global.u64 	%rd84, %rd18;
	cvt.u32.u64 	%r30, %rd13;
	mul.lo.s32 	%r31, %r30, 20;
	cvt.u64.u32 	%rd85, %r31;
	add.s64 	%rd86, %rd84, %rd85;
	st.global.u8 	[%rd86], %rd3;
	shr.u64 	%rd87, %rd3, 8;
	st.global.u8 	[%rd86+1], %rd87;
	shr.u64 	%rd88, %rd3, 16;
	st.global.u8 	[%rd86+2], %rd88;
	shr.u64 	%rd89, %rd3, 24;
	st.global.u8 	[%rd86+3], %rd89;
	add.s32 	%r32, %r31, 4;
	cvt.u64.u32 	%rd90, %r32;
	add.s64 	%rd91, %rd84, %rd90;
	shr.u64 	%rd92, %rd3, 32;
	st.global.u8 	[%rd91], %rd92;
	shr.u64 	%rd93, %rd3, 40;
	st.global.u8 	[%rd91+1], %rd93;
	shr.u64 	%rd94, %rd3, 48;
	st.global.u8 	[%rd91+2], %rd94;
	shr.u64 	%rd95, %rd3, 56;
	st.global.u8 	[%rd91+3], %rd95;
	add.s32 	%r33, %r31, 8;
	cvt.u64.u32 	%rd96, %r33;
	add.s64 	%rd97, %rd84, %rd96;
	st.global.u8 	[%rd97], %rd4;
	shr.u64 	%rd98, %rd4, 8;
	st.global.u8 	[%rd97+1], %rd98;
	shr.u64 	%rd99, %rd4, 16;
	st.global.u8 	[%rd97+2], %rd99;
	shr.u64 	%rd100, %rd4, 24;
	st.global.u8 	[%rd97+3], %rd100;
	add.s32 	%r34, %r31, 12;
	cvt.u64.u32 	%rd101, %r34;
	add.s64 	%rd102, %rd84, %rd101;
	shr.u64 	%rd103, %rd4, 32;
	st.global.u8 	[%rd102], %rd103;
	shr.u64 	%rd104, %rd4, 40;
	st.global.u8 	[%rd102+1], %rd104;
	shr.u64 	%rd105, %rd4, 48;
	st.global.u8 	[%rd102+2], %rd105;
	shr.u64 	%rd106, %rd4, 56;
	st.global.u8 	[%rd102+3], %rd106;
	add.s32 	%r35, %r31, 16;
	cvt.u64.u32 	%rd107, %r35;
	add.s64 	%rd108, %rd84, %rd107;
	st.global.u8 	[%rd108], %rs4;
	st.global.u8 	[%rd108+1], %rs3;
	st.global.u8 	[%rd108+2], %rs2;
	st.global.u8 	[%rd108+3], %rs1;
$L__BB2_11:
	ret;

}
	// .globl	_ZN8collider3gpu33h160_bloom_compact_kernel_textureEPKhyPjS3_Phmm
.visible .entry _ZN8collider3gpu33h160_bloom_compact_kernel_textureEPKhyPjS3_Phmm(
	.param .u64 .ptr .align 1 _ZN8collider3gpu33h160_bloom_compact_kernel_textureEPKhyPjS3_Phmm_param_0,
	.param .u64 _ZN8collider3gpu33h160_bloom_compact_kernel_textureEPKhyPjS3_Phmm_param_1,
	.param .u64 .ptr .align 1 _ZN8collider3gpu33h160_bloom_compact_kernel_textureEPKhyPjS3_Phmm_param_2,
	.param .u64 .ptr .align 1 _ZN8collider3gpu33h160_bloom_compact_kernel_textureEPKhyPjS3_Phmm_param_3,
	.param .u64 .ptr .align 1 _ZN8collider3gpu33h160_bloom_compact_kernel_textureEPKhyPjS3_Phmm_param_4,
	.param .u64 _ZN8collider3gpu33h160_bloom_compact_kernel_textureEPKhyPjS3_Phmm_param_5,
	.param .u64 _ZN8collider3gpu33h160_bloom_compact_kernel_textureEPKhyPjS3_Phmm_param_6
)
{
	.reg .pred 	%p<9>;
	.reg .b16 	%rs<13>;
	.reg .b32 	%r<42>;
	.reg .b64 	%rd<109>;

	ld.param.u64 	%rd13, [_ZN8collider3gpu33h160_bloom_compact_kernel_textureEPKhyPjS3_Phmm_param_0];
	ld.param.u64 	%rd14, [_ZN8collider3gpu33h160_bloom_compact_kernel_textureEPKhyPjS3_Phmm_param_1];
	ld.param.u64 	%rd16, [_ZN8collider3gpu33h160_bloom_compact_kernel_textureEPKhyPjS3_Phmm_param_3];
	ld.param.u64 	%rd17, [_ZN8collider3gpu33h160_bloom_compact_kernel_textureEPKhyPjS3_Phmm_param_4];
	ld.param.u64 	%rd19, [_ZN8collider3gpu33h160_bloom_compact_kernel_textureEPKhyPjS3_Phmm_param_5];
	ld.param.u64 	%rd18, [_ZN8collider3gpu33h160_bloom_compact_kernel_textureEPKhyPjS3_Phmm_param_6];
	mov.u32 	%r5, %ctaid.x;
	mov.u32 	%r6, %ntid.x;
	mov.u32 	%r7, %tid.x;
	mad.lo.s32 	%r1, %r5, %r6, %r7;
	cvt.u64.u32 	%rd1, %r1;
	setp.le.u64 	%p1, %rd19, %rd1;
	@%p1 bra 	$L__BB3_11;
	cvta.to.global.u64 	%rd20, %rd13;
	mad.lo.s64 	%rd21, %rd1, 20, %rd20;
	ld.const.u64 	%rd2, [_ZN8collider3gpu14d_bloom_configE];
	ld.const.v2.u32 	{%r2, %r8}, [_ZN8collider3gpu14d_bloom_configE+8];
	cvt.u64.u32 	%rd22, %r8;
	ld.global.nc.u64 	%rd3, [%rd21];
	ld.global.nc.u64 	%rd4, [%rd21+8];
	mul.lo.s64 	%rd23, %rd3, -8663945395140668459;
	mul.lo.s64 	%rd24, %rd3, -8601547726154366976;
	shr.u64 	%rd25, %rd23, 33;
	or.b64  	%rd26, %rd25, %rd24;
	mul.lo.s64 	%rd27, %rd26, 5545529020109919103;
	xor.b64  	%rd28, %rd27, %rd22;
	mov.b64 	{%r9, %r10}, %rd28;
	shf.l.wrap.b32 	%r11, %r9, %r10, 27;
	shf.l.wrap.b32 	%r12, %r10, %r9, 27;
	mov.b64 	%rd29, {%r12, %r11};
	add.s64 	%rd30, %rd29, %rd22;
	mad.lo.s64 	%rd31, %rd30, 5, 1390208809;
	mul.lo.s64 	%rd32, %rd4, 5545529020109919103;
	mul.lo.s64 	%rd33, %rd4, 5659660229084708864;
	shr.u64 	%rd34, %rd32, 31;
	or.b64  	%rd35, %rd34, %rd33;
	mul.lo.s64 	%rd36, %rd35, -8663945395140668459;
	xor.b64  	%rd37, %rd36, %rd22;
	mov.b64 	{%r13, %r14}, %rd37;
	shf.l.wrap.b32 	%r15, %r13, %r14, 31;
	shf.l.wrap.b32 	%r16, %r14, %r13, 31;
	mov.b64 	%rd38, {%r16, %r15};
	add.s64 	%rd39, %rd31, %rd38;
	mad.lo.s64 	%rd40, %rd39, 5, 944331445;
	ld.global.nc.u8 	%rs5, [%rd21+19];
	cvt.u16.u8 	%rs1, %rs5;
	cvt.u32.u16 	%r17, %rs1;
	and.b32  	%r18, %r17, 255;
	mul.wide.u32 	%rd41, %r18, 16777216;
	ld.global.nc.u8 	%rs6, [%rd21+18];
	cvt.u16.u8 	%rs2, %rs6;
	cvt.u32.u16 	%r19, %rs2;
	and.b32  	%r20, %r19, 255;
	mul.wide.u32 	%rd42, %r20, 65536;
	or.b64  	%rd43, %rd42, %rd41;
	ld.global.nc.u8 	%rs7, [%rd21+17];
	cvt.u16.u8 	%rs3, %rs7;
	cvt.u32.u16 	%r21, %rs3;
	and.b32  	%r22, %r21, 255;
	mul.wide.u32 	%rd44, %r22, 256;
	or.b64  	%rd45, %rd43, %rd44;
	ld.global.nc.u8 	%rs8, [%rd21+16];
	cvt.u16.u8 	%rs4, %rs8;
	cvt.u64.u16 	%rd46, %rs4;
	and.b64  	%rd47, %rd46, 255;
	or.b64  	%rd48, %rd45, %rd47;
	mul.lo.s64 	%rd49, %rd48, -8663945395140668459;
	mul.lo.s64 	%rd50, %rd48, -8601547726154366976;
	shr.u64 	%rd51, %rd49, 33;
	or.b64  	%rd52, %rd51, %rd50;
	mul.lo.s64 	%rd53, %rd52, 5545529020109919103;
	xor.b64  	%rd54, %rd31, %rd53;
	xor.b64  	%rd55, %rd54, 20;
	xor.b64  	%rd56, %rd40, 20;
	add.s64 	%rd57, %rd55, %rd56;
	add.s64 	%rd58, %rd57, %rd56;
	shr.u64 	%rd59, %rd57, 33;
	xor.b64  	%rd60, %rd59, %rd57;
	mul.lo.s64 	%rd61, %rd60, -49064778989728563;
	shr.u64 	%rd62, %rd61, 33;
	xor.b64  	%rd63, %rd62, %rd61;
	mul.lo.s64 	%rd64, %rd63, -4265267296055464877;
	shr.u64 	%rd65, %rd64, 33;
	xor.b64  	%rd66, %rd65, %rd64;
	shr.u64 	%rd67, %rd58, 33;
	xor.b64  	%rd68, %rd67, %rd58;
	mul.lo.s64 	%rd69, %rd68, -49064778989728563;
	shr.u64 	%rd70, %rd69, 33;
	xor.b64  	%rd71, %rd70, %rd69;
	mul.lo.s64 	%rd72, %rd71, -4265267296055464877;
	shr.u64 	%rd73, %rd72, 33;
	xor.b64  	%rd5, %rd73, %rd72;
	add.s64 	%rd6, %rd5, %rd66;
	setp.eq.s32 	%p2, %r2, 0;
	@%p2 bra 	$L__BB3_8;
	add.s64 	%rd7, %rd6, %rd5;
	mov.b32 	%r41, 0;
	bra.uni 	$L__BB3_4;
$L__BB3_3:
	add.s32 	%r41, %r41, 1;
	setp.eq.s32 	%p6, %r41, %r2;
	@%p6 bra 	$L__BB3_8;
$L__BB3_4:
	cvt.u64.u32 	%rd74, %r41;
	mad.lo.s64 	%rd8, %rd7, %rd74, %rd6;
	or.b64  	%rd75, %rd8, %rd2;
	and.b64  	%rd76, %rd75, -4294967296;
	setp.ne.s64 	%p3, %rd76, 0;
	@%p3 bra 	$L__BB3_6;
	cvt.u32.u64 	%r24, %rd2;
	cvt.u32.u64 	%r25, %rd8;
	rem.u32 	%r26, %r25, %r24;
	cvt.u64.u32 	%rd108, %r26;
	bra.uni 	$L__BB3_7;
$L__BB3_6:
	rem.u64 	%rd108, %rd8, %rd2;
$L__BB3_7:
	cvt.u32.u64 	%r27, %rd108;
	shr.u64 	%rd77, %rd108, 3;
	cvt.u32.u64 	%r28, %rd77;
	tex.1d.v4.u32.s32 	{%r29, %r30, %r31, %r32}, [%rd14, {%r28}];
	cvt.u16.u32 	%rs9, %r29;
	and.b16  	%rs10, %rs9, 255;
	and.b32  	%r33, %r27, 7;
	shr.u16 	%rs11, %rs10, %r33;
	and.b16  	%rs12, %rs11, 1;
	setp.eq.b16 	%p4, %rs12, 1;
	not.pred 	%p5, %p4;
	@%p5 bra 	$L__BB3_11;
	bra.uni 	$L__BB3_3;
$L__BB3_8:
	cvta.to.global.u64 	%rd78, %rd16;
	atom.global.add.u32 	%r34, [%rd78], 1;
	cvt.u64.u32 	%rd12, %r34;
	setp.le.u64 	%p7, %rd18, %rd12;
	@%p7 bra 	$L__BB3_11;
	ld.param.u64 	%rd107, [_ZN8collider3gpu33h160_bloom_compact_kernel_textureEPKhyPjS3_Phmm_param_2];
	cvta.to.global.u64 	%rd79, %rd107;
	shl.b64 	%rd80, %rd12, 2;
	add.s64 	%rd81, %rd79, %rd80;
	st.global.u32 	[%rd81], %r1;
	setp.eq.s64 	%p8, %rd17, 0;
	@%p8 bra 	$L__BB3_11;
	cvta.to.global.u64 	%rd82, %rd17;
	cvt.u32.u64 	%r35, %rd12;
	mul.lo.s32 	%r36, %r35, 20;
	cvt.u64.u32 	%rd83, %r36;
	add.s64 	%rd84, %rd82, %rd83;
	st.global.u8 	[%rd84], %rd3;
	shr.u64 	%rd85, %rd3, 8;
	st.global.u8 	[%rd84+1], %rd85;
	shr.u64 	%rd86, %rd3, 16;
	st.global.u8 	[%rd84+2], %rd86;
	shr.u64 	%rd87, %rd3, 24;
	st.global.u8 	[%rd84+3], %rd87;
	add.s32 	%r37, %r36, 4;
	cvt.u64.u32 	%rd88, %r37;
	add.s64 	%rd89, %rd82, %rd88;
	shr.u64 	%rd90, %rd3, 32;
	st.global.u8 	[%rd89], %rd90;
	shr.u64 	%rd91, %rd3, 40;
	st.global.u8 	[%rd89+1], %rd91;
	shr.u64 	%rd92, %rd3, 48;
	st.global.u8 	[%rd89+2], %rd92;
	shr.u64 	%rd93, %rd3, 56;
	st.global.u8 	[%rd89+3], %rd93;
	add.s32 	%r38, %r36, 8;
	cvt.u64.u32 	%rd94, %r38;
	add.s64 	%rd95, %rd82, %rd94;
	st.global.u8 	[%rd95], %rd4;
	shr.u64 	%rd96, %rd4, 8;
	st.global.u8 	[%rd95+1], %rd96;
	shr.u64 	%rd97, %rd4, 16;
	st.global.u8 	[%rd95+2], %rd97;
	shr.u64 	%rd98, %rd4, 24;
	st.global.u8 	[%rd95+3], %rd98;
	add.s32 	%r39, %r36, 12;
	cvt.u64.u32 	%rd99, %r39;
	add.s64 	%rd100, %rd82, %rd99;
	shr.u64 	%rd101, %rd4, 32;
	st.global.u8 	[%rd100], %rd101;
	shr.u64 	%rd102, %rd4, 40;
	st.global.u8 	[%rd100+1], %rd102;
	shr.u64 	%rd103, %rd4, 48;
	st.global.u8 	[%rd100+2], %rd103;
	shr.u64 	%rd104, %rd4, 56;
	st.global.u8 	[%rd100+3], %rd104;
	add.s32 	%r40, %r36, 16;
	cvt.u64.u32 	%rd105, %r40;
	add.s64 	%rd106, %rd82, %rd105;
	st.global.u8 	[%rd106], %rs4;
	st.global.u8 	[%rd106+1], %rs3;
	st.global.u8 	[%rd106+2], %rs2;
	st.global.u8 	[%rd106+3], %rs1;
$L__BB3_11:
	ret;

}


// ===== COMPILED SASS (sm_100) =====

	.target	sm_100

	.elftype	@"ET_EXEC"


//--------------------- .note.nv.tkinfo           --------------------------
	.section	.note.nv.tkinfo,"",@"SHT_NOTE"
	.sectionflags	@"SHF_NOTE_NV_TKINFO"
	.tkinfo
        /*0018*/ 	.word	0x00000002
        /*0030*/ 	.string	""
        /*0030*/ 	.string	"ptxas"
        /*0030*/ 	.string	"Cuda compilation tools, release 13.0, V13.0.88"
        /*0030*/ 	.string	"Build cuda_13.0.r13.0/compiler.36424714_0"
        /*0030*/ 	.string	"-arch sm_100 -m 64 "



//--------------------- .note.nv.cuinfo           --------------------------
	.section	.note.nv.cuinfo,"",@"SHT_NOTE"
	.sectionflags	@"SHF_NOTE_NV_CUINFO"
        /*0018*/ 	.short	0x0002
        /*001a*/ 	.short	0x0064
        /*001c*/ 	.short	0x0082
	.zero		2


//--------------------- .nv.info                  --------------------------
	.section	.nv.info,"",@"SHT_CUDA_INFO"
	.align	4


	//----- nvinfo : EIATTR_REGCOUNT
	.align		4
        /*0000*/ 	.byte	0x04, 0x2f
        /*0002*/ 	.short	(.L_2 - .L_1)
	.align		4
.L_1:
        /*0004*/ 	.word	index@(_ZN8collider3gpu23h160_bloom_batch_kernelEPKhS2_Phm)
        /*0008*/ 	.word	0x00000018


	//----- nvinfo : EIATTR_FRAME_SIZE
	.align		4
.L_2:
        /*000c*/ 	.byte	0x04, 0x11
        /*000e*/ 	.short	(.L_4 - .L_3)
	.align		4
.L_3:
        /*0010*/ 	.word	index@($__internal_3_$__cuda_sm20_rem_u64)
        /*0014*/ 	.word	0x00000000


	//----- nvinfo : EIATTR_FRAME_SIZE
	.align		4
.L_4:
        /*0018*/ 	.byte	0x04, 0x11
        /*001a*/ 	.short	(.L_6 - .L_5)
	.align		4
.L_5:
        /*001c*/ 	.word	index@(_ZN8collider3gpu23h160_bloom_batch_kernelEPKhS2_Phm)
        /*0020*/ 	.word	0x00000000


	//----- nvinfo : EIATTR_REGCOUNT
	.align		4
.L_6:
        /*0024*/ 	.byte	0x04, 0x2f
        /*0026*/ 	.short	(.L_8 - .L_7)
	.align		4
.L_7:
        /*0028*/ 	.word	index@(_ZN8collider3gpu31h160_bloom_batch_kernel_textureEPKhyPhm)
        /*002c*/ 	.word	0x00000018


	//----- nvinfo : EIATTR_FRAME_SIZE
	.align		4
.L_8:
        /*0030*/ 	.byte	0x04, 0x11
        /*0032*/ 	.short	(.L_10 - .L_9)
	.align		4
.L_9:
        /*0034*/ 	.word	index@($__internal_2_$__cuda_sm20_rem_u64)
        /*0038*/ 	.word	0x00000000


	//----- nvinfo : EIATTR_FRAME_SIZE
	.align		4
.L_10:
        /*003c*/ 	.byte	0x04, 0x11
        /*003e*/ 	.short	(.L_12 - .L_11)
	.align		4
.L_11:
        /*0040*/ 	.word	index@(_ZN8collider3gpu31h160_bloom_batch_kernel_textureEPKhyPhm)
        /*0044*/ 	.word	0x00000000


	//----- nvinfo : EIATTR_REGCOUNT
	.align		4
.L_12:
        /*0048*/ 	.byte	0x04, 0x2f
        /*004a*/ 	.short	(.L_14 - .L_13)
	.align		4
.L_13:
        /*004c*/ 	.word	index@(_ZN8collider3gpu25h160_bloom_compact_kernelEPKhS2_PjS3_Phmm)
        /*0050*/ 	.word	0x0000001e


	//----- nvinfo : EIATTR_FRAME_SIZE
	.align		4
.L_14:
        /*0054*/ 	.byte	0x04, 0x11
        /*0056*/ 	.short	(.L_16 - .L_15)
	.align		4
.L_15:
        /*0058*/ 	.word	index@($__internal_1_$__cuda_sm20_rem_u64)
        /*005c*/ 	.word	0x00000000


	//----- nvinfo : EIATTR_FRAME_SIZE
	.align		4
.L_16:
        /*0060*/ 	.byte	0x04, 0x11
        /*0062*/ 	.short	(.L_18 - .L_17)
	.align		4
.L_17:
        /*0064*/ 	.word	index@(_ZN8collider3gpu25h160_bloom_compact_kernelEPKhS2_PjS3_Phmm)
        /*0068*/ 	.word	0x00000000


	//----- nvinfo : EIATTR_REGCOUNT
	.align		4
.L_18:
        /*006c*/ 	.byte	0x04, 0x2f
        /*006e*/ 	.short	(.L_20 - .L_19)
	.align		4
.L_19:
        /*0070*/ 	.word	index@(_ZN8collider3gpu33h160_bloom_compact_kernel_textureEPKhyPjS3_Phmm)
        /*0074*/ 	.word	0x0000001e


	//----- nvinfo : EIATTR_FRAME_SIZE
	.align		4
.L_20:
        /*0078*/ 	.byte	0x04, 0x11
        /*007a*/ 	.short	(.L_22 - .L_21)
	.align		4
.L_21:
        /*007c*/ 	.word	index@($__internal_0_$__cuda_sm20_rem_u64)
        /*0080*/ 	.word	0x00000000


	//----- nvinfo : EIATTR_FRAME_SIZE
	.align		4
.L_22:
        /*0084*/ 	.byte	0x04, 0x11
        /*0086*/ 	.short	(.L_24 - .L_23)
	.align		4
.L_23:
        /*0088*/ 	.word	index@(_ZN8collider3gpu33h160_bloom_compact_kernel_textureEPKhyPjS3_Phmm)
        /*008c*/ 	.word	0x00000000


	//----- nvinfo : EIATTR_MIN_STACK_SIZE
	.align		4
.L_24:
        /*0090*/ 	.byte	0x04, 0x12
        /*0092*/ 	.short	(.L_26 - .L_25)
	.align		4
.L_25:
        /*0094*/ 	.word	index@(_ZN8collider3gpu33h160_bloom_compact_kernel_textureEPKhyPjS3_Phmm)
        /*0098*/ 	.word	0x00000000


	//----- nvinfo : EIATTR_MIN_STACK_SIZE
	.align		4
.L_26:
        /*009c*/ 	.byte	0x04, 0x12
        /*009e*/ 	.short	(.L_28 - .L_27)
	.align		4
.L_27:
        /*00a0*/ 	.word	index@(_ZN8collider3gpu25h160_bloom_compact_kernelEPKhS2_PjS3_Phmm)
        /*00a4*/ 	.word	0x00000000


	//----- nvinfo : EIATTR_MIN_STACK_SIZE
	.align		4
.L_28:
        /*00a8*/ 	.byte	0x04, 0x12
        /*00aa*/ 	.short	(.L_30 - .L_29)
	.align		4
.L_29:
        /*00ac*/ 	.word	index@(_ZN8collider3gpu31h160_bloom_batch_kernel_textureEPKhyPhm)
        /*00b0*/ 	.word	0x00000000


	//----- nvinfo : EIATTR_MIN_STACK_SIZE
	.align		4
.L_30:
        /*00b4*/ 	.byte	0x04, 0x12
        /*00b6*/ 	.short	(.L_32 - .L_31)
	.align		4
.L_31:
        /*00b8*/ 	.word	index@(_ZN8collider3gpu23h160_bloom_batch_kernelEPKhS2_Phm)
        /*00bc*/ 	.word	0x00000000
.L_32:


//--------------------- .nv.compat                --------------------------
	.section	.nv.compat,"",@"SHT_CUDA_COMPAT_INFO"
	.align	4
        /*0000*/ 	.byte	0x02, 0x09, 0x00, 0x00, 0x02, 0x02, 0x02, 0x00, 0x02, 0x05, 0x05, 0x00, 0x03, 0x07, 0x01, 0x01
        /*0010*/ 	.byte	0x02, 0x03, 0x00, 0x00, 0x02, 0x06, 0x01, 0x00, 0x04, 0x0b, 0x08, 0x00, 0x09, 0x00, 0x00, 0x00
        /*0020*/ 	.byte	0x00, 0x00, 0x00, 0x00


//--------------------- .nv.info._ZN8collider3gpu33h160_bloom_compact_kernel_textureEPKhyPjS3_Phmm --------------------------
	.section	.nv.info._ZN8collider3gpu33h160_bloom_compact_kernel_textureEPKhyPjS3_Phmm,"",@"SHT_CUDA_INFO"
	.sectionflags	@""
	.align	4


	//----- nvinfo : EIATTR_CUDA_API_VERSION
	.align		4
        /*0000*/ 	.byte	0x04, 0x37
        /*0002*/ 	.short	(.L_34 - .L_33)
.L_33:
        /*0004*/ 	.word	0x00000082


	//----- nvinfo : EIATTR_KPARAM_INFO
	.align		4
.L_34:
        /*0008*/ 	.byte	0x04, 0x17
        /*000a*/ 	.short	(.L_36 - .L_35)
.L_35:
        /*000c*/ 	.word	0x00000000
        /*0010*/ 	.short	0x0006
        /*0012*/ 	.short	0x0030
        /*0014*/ 	.byte	0x00, 0xf0, 0x21, 0x00


	//----- nvinfo : EIATTR_KPARAM_INFO
	.align		4
.L_36:
        /*0018*/ 	.byte	0x04, 0x17
        /*001a*/ 	.short	(.L_38 - .L_37)
.L_37:
        /*001c*/ 	.word	0x00000000
        /*0020*/ 	.short	0x0005
        /*0022*/ 	.short	0x0028
        /*0024*/ 	.byte	0x00, 0xf0, 0x21, 0x00


	//----- nvinfo : EIATTR_KPARAM_INFO
	.align		4
.L_38:
        /*0028*/ 	.byte	0x04, 0x17
        /*002a*/ 	.short	(.L_40 - .L_39)
.L_39:
        /*002c*/ 	.word	0x00000000
        /*0030*/ 	.short	0x0004
        /*0032*/ 	.short	0x0020
        /*0034*/ 	.byte	0x00, 0xf5, 0x21, 0x00


	//----- nvinfo : EIATTR_KPARAM_INFO
	.align		4
.L_40:
        /*0038*/ 	.byte	0x04, 0x17
        /*003a*/ 	.short	(.L_42 - .L_41)
.L_41:
        /*003c*/ 	.word	0x00000000
        /*0040*/ 	.short	0x0003
        /*0042*/ 	.short	0x0018
        /*0044*/ 	.byte	0x00, 0xf5, 0x21, 0x00


	//----- nvinfo : EIATTR_KPARAM_INFO
	.align		4
.L_42:
        /*0048*/ 	.byte	0x04, 0x17
        /*004a*/ 	.short	(.L_44 - .L_43)
.L_43:
        /*004c*/ 	.word	0x00000000
        /*0050*/ 	.short	0x0002
        /*0052*/ 	.short	0x0010
        /*0054*/ 	.byte	0x00, 0xf5, 0x21, 0x00


	//----- nvinfo : EIATTR_KPARAM_INFO
	.align		4
.L_44:
        /*0058*/ 	.byte	0x04, 0x17
        /*005a*/ 	.short	(.L_46 - .L_45)
.L_45:
        /*005c*/ 	.word	0x00000000
        /*0060*/ 	.short	0x0001
        /*0062*/ 	.short	0x0008
        /*0064*/ 	.byte	0x00, 0xf0, 0x21, 0x00


	//----- nvinfo : EIATTR_KPARAM_INFO
	.align		4
.L_46:
        /*0068*/ 	.byte	0x04, 0x17
        /*006a*/ 	.short	(.L_48 - .L_47)
.L_47:
        /*006c*/ 	.word	0x00000000
        /*0070*/ 	.short	0x0000
        /*0072*/ 	.short	0x0000
        /*0074*/ 	.byte	0x00, 0xf5, 0x21, 0x00


	//----- nvinfo : EIATTR_SPARSE_MMA_MASK
	.align		4
.L_48:
        /*0078*/ 	.byte	0x03, 0x50
        /*007a*/ 	.short	0x0000


	//----- nvinfo : EIATTR_MAXREG_COUNT
	.align		4
        /*007c*/ 	.byte	0x03, 0x1b
        /*007e*/ 	.short	0x00ff


	//----- nvinfo : EIATTR_MERCURY_ISA_VERSION
	.align		4
        /*0080*/ 	.byte	0x03, 0x5f
        /*0082*/ 	.short	0x0101


	//----- nvinfo : EIATTR_INT_WARP_WIDE_INSTR_OFFSETS
	.align		4
        /*0084*/ 	.byte	0x04, 0x31
        /*0086*/ 	.short	(.L_50 - .L_49)


	//   ....[0]....
.L_49:
        /*0088*/ 	.word	0x00000b20


	//   ....[1]....
        /*008c*/ 	.word	0x00000bc0


	//----- nvinfo : EIATTR_VRC_CTA_INIT_COUNT
	.align		4
.L_50:
        /*0090*/ 	.byte	0x02, 0x4a
	.zero		1
	.zero		1


	//----- nvinfo : EIATTR_EXIT_INSTR_OFFSETS
	.align		4
        /*0094*/ 	.byte	0x04, 0x1c
        /*0096*/ 	.short	(.L_52 - .L_51)


	//   ....[0]....
.L_51:
        /*0098*/ 	.word	0x00000080


	//   ....[1]....
        /*009c*/ 	.word	0x00000af0


	//   ....[2]....
        /*00a0*/ 	.word	0x00000c00


	//   ....[3]....
        /*00a4*/ 	.word	0x00000c80


	//   ....[4]....
        /*00a8*/ 	.word	0x00000f80


	//----- nvinfo : EIATTR_CRS_STACK_SIZE
	.align		4
.L_52:
        /*00ac*/ 	.byte	0x04, 0x1e
        /*00ae*/ 	.short	(.L_54 - .L_53)
.L_53:
        /*00b0*/ 	.word	0x00000000


	//----- nvinfo : EIATTR_CBANK_PARAM_SIZE
	.align		4
.L_54:
        /*00b4*/ 	.byte	0x03, 0x19
        /*00b6*/ 	.short	0x0038


	//----- nvinfo : EIATTR_PARAM_CBANK
	.align		4
        /*00b8*/ 	.byte	0x04, 0x0a
        /*00ba*/ 	.short	(.L_56 - .L_55)
	.align		4
.L_55:
        /*00bc*/ 	.word	index@(.nv.constant0._ZN8collider3gpu33h160_bloom_compact_kernel_textureEPKhyPjS3_Phmm)
        /*00c0*/ 	.short	0x0380
        /*00c2*/ 	.short	0x0038


	//----- nvinfo : EIATTR_SW_WAR
	.align		4
.L_56:
        /*00c4*/ 	.byte	0x04, 0x36
        /*00c6*/ 	.short	(.L_58 - .L_57)
.L_57:
        /*00c8*/ 	.word	0x00000008
.L_58:


//--------------------- .nv.info._ZN8collider3gpu25h160_bloom_compact_kernelEPKhS2_PjS3_Phmm --------------------------
	.section	.nv.info._ZN8collider3gpu25h160_bloom_compact_kernelEPKhS2_PjS3_Phmm,"",@"SHT_CUDA_INFO"
	.sectionflags	@""
	.align	4


	//----- nvinfo : EIATTR_CUDA_API_VERSION
	.align		4
        /*0000*/ 	.byte	0x04, 0x37
        /*0002*/ 	.short	(.L_60 - .L_59)
.L_59:
        /*0004*/ 	.word	0x00000082


	//----- nvinfo : EIATTR_KPARAM_INFO
	.align		4
.L_60:
        /*0008*/ 	.byte	0x04, 0x17
        /*000a*/ 	.short	(.L_62 - .L_61)
.L_61:
        /*000c*/ 	.word	0x00000000
        /*0010*/ 	.short	0x0006
        /*0012*/ 	.short	0x0030
        /*0014*/ 	.byte	0x00, 0xf0, 0x21, 0x00


	//----- nvinfo : EIATTR_KPARAM_INFO
	.align		4
.L_62:
        /*0018*/ 	.byte	0x04, 0x17
        /*001a*/ 	.short	(.L_64 - .L_63)
.L_63:
        /*001c*/ 	.word	0x00000000
        /*0020*/ 	.short	0x0005
        /*0022*/ 	.short	0x0028
        /*0024*/ 	.byte	0x00, 0xf0, 0x21, 0x00


	//----- nvinfo : EIATTR_KPARAM_INFO
	.align		4
.L_64:
        /*0028*/ 	.byte	0x04, 0x17
        /*002a*/ 	.short	(.L_66 - .L_65)
.L_65:
        /*002c*/ 	.word	0x00000000
        /*0030*/ 	.short	0x0004
        /*0032*/ 	.short	0x0020
        /*0034*/ 	.byte	0x00, 0xf5, 0x21, 0x00


	//----- nvinfo : EIATTR_KPARAM_INFO
	.align		4
.L_66:
        /*0038*/ 	.byte	0x04, 0x17
        /*003a*/ 	.short	(.L_68 - .L_67)
.L_67:
        /*003c*/ 	.word	0x00000000
        /*0040*/ 	.short	0x0003
        /*0042*/ 	.short	0x0018
        /*0044*/ 	.byte	0x00, 0xf5, 0x21, 0x00


	//----- nvinfo : EIATTR_KPARAM_INFO
	.align		4
.L_68:
        /*0048*/ 	.byte	0x04, 0x17
        /*004a*/ 	.short	(.L_70 - .L_69)
.L_69:
        /*004c*/ 	.word	0x00000000
        /*0050*/ 	.short	0x0002
        /*0052*/ 	.short	0x0010
        /*0054*/ 	.byte	0x00, 0xf5, 0x21, 0x00


	//----- nvinfo : EIATTR_KPARAM_INFO
	.align		4
.L_70:
        /*0058*/ 	.byte	0x04, 0x17
        /*005a*/ 	.short	(.L_72 - .L_71)
.L_71:
        /*005c*/ 	.word	0x00000000
        /*0060*/ 	.short	0x0001
        /*0062*/ 	.short	0x0008
        /*0064*/ 	.byte	0x00, 0xf5, 0x21, 0x00


	//----- nvinfo : EIATTR_KPARAM_INFO
	.align		4
.L_72:
        /*0068*/ 	.byte	0x04, 0x17
        /*006a*/ 	.short	(.L_74 - .L_73)
.L_73:
        /*006c*/ 	.word	0x00000000
        /*0070*/ 	.short	0x0000
        /*0072*/ 	.short	0x0000
        /*0074*/ 	.byte	0x00, 0xf5, 0x21, 0x00


	//----- nvinfo : EIATTR_SPARSE_MMA_MASK
	.align		4
.L_74:
        /*0078*/ 	.byte	0x03, 0x50
        /*007a*/ 	.short	0x0000


	//----- nvinfo : EIATTR_MAXREG_COUNT
	.align		4
        /*007c*/ 	.byte	0x03, 0x1b
        /*007e*/ 	.short	0x00ff


	//----- nvinfo : EIATTR_MERCURY_ISA_VERSION
	.align		4
        /*0080*/ 	.byte	0x03, 0x5f
        /*0082*/ 	.short	0x0101


	//----- nvinfo : EIATTR_INT_WARP_WIDE_INSTR_OFFSETS
	.align		4
        /*0084*/ 	.byte	0x04, 0x31
        /*0086*/ 	.short	(.L_76 - .L_75)


	//   ....[0]....
.L_75:
        /*0088*/ 	.word	0x00000b20


	//   ....[1]....
        /*008c*/ 	.word	0x00000bc0


	//----- nvinfo : EIATTR_VRC_CTA_INIT_COUNT
	.align		4
.L_76:
        /*0090*/ 	.byte	0x02, 0x4a
	.zero		1
	.zero		1


	//----- nvinfo : EIATTR_EXIT_INSTR_OFFSETS
	.align		4
        /*0094*/ 	.byte	0x04, 0x1c
        /*0096*/ 	.short	(.L_78 - .L_77)


	//   ....[0]....
.L_77:
        /*0098*/ 	.word	0x00000080


	//   ....[1]....
        /*009c*/ 	.word	0x00000af0


	//   ....[2]....
        /*00a0*/ 	.word	0x00000c00


	//   ....[3]....
        /*00a4*/ 	.word	0x00000c80


	//   ....[4]....
        /*00a8*/ 	.word	0x00000f80


	//----- nvinfo : EIATTR_CRS_STACK_SIZE
	.align		4
.L_78:
        /*00ac*/ 	.byte	0x04, 0x1e
        /*00ae*/ 	.short	(.L_80 - .L_79)
.L_79:
        /*00b0*/ 	.word	0x00000000


	//----- nvinfo : EIATTR_CBANK_PARAM_SIZE
	.align		4
.L_80:
        /*00b4*/ 	.byte	0x03, 0x19
        /*00b6*/ 	.short	0x0038


	//----- nvinfo : EIATTR_PARAM_CBANK
	.align		4
        /*00b8*/ 	.byte	0x04, 0x0a
        /*00ba*/ 	.short	(.L_82 - .L_81)
	.align		4
.L_81:
        /*00bc*/ 	.word	index@(.nv.constant0._ZN8collider3gpu25h160_bloom_compact_kernelEPKhS2_PjS3_Phmm)
        /*00c0*/ 	.short	0x0380
        /*00c2*/ 	.short	0x0038


	//----- nvinfo : EIATTR_SW_WAR
	.align		4
.L_82:
        /*00c4*/ 	.byte	0x04, 0x36
        /*00c6*/ 	.short	(.L_84 - .L_83)
.L_83:
        /*00c8*/ 	.word	0x00000008
.L_84:


//--------------------- .nv.info._ZN8collider3gpu31h160_bloom_batch_kernel_textureEPKhyPhm --------------------------
	.section	.nv.info._ZN8collider3gpu31h160_bloom_batch_kernel_textureEPKhyPhm,"",@"SHT_CUDA_INFO"
	.sectionflags	@""
	.align	4


	//----- nvinfo : EIATTR_CUDA_API_VERSION
	.align		4
        /*0000*/ 	.byte	0x04, 0x37
        /*0002*/ 	.short	(.L_86 - .L_85)
.L_85:
        /*0004*/ 	.word	0x00000082


	//----- nvinfo : EIATTR_KPARAM_INFO
	.align		4
.L_86:
        /*0008*/ 	.byte	0x04, 0x17
        /*000a*/ 	.short	(.L_88 - .L_87)
.L_87:
        /*000c*/ 	.word	0x00000000
        /*0010*/ 	.short	0x0003
        /*0012*/ 	.short	0x0018
        /*0014*/ 	.byte	0x00, 0xf0, 0x21, 0x00


	//----- nvinfo : EIATTR_KPARAM_INFO
	.align		4
.L_88:
        /*0018*/ 	.byte	0x04, 0x17
        /*001a*/ 	.short	(.L_90 - .L_89)
.L_89:
        /*001c*/ 	.word	0x00000000
        /*0020*/ 	.short	0x0002
        /*0022*/ 	.short	0x0010
        /*0024*/ 	.byte	0x00, 0xf5, 0x21, 0x00


	//----- nvinfo : EIATTR_KPARAM_INFO
	.align		4
.L_90:
        /*0028*/ 	.byte	0x04, 0x17
        /*002a*/ 	.short	(.L_92 - .L_91)
.L_91:
        /*002c*/ 	.word	0x00000000
        /*0030*/ 	.short	0x0001
        /*0032*/ 	.short	0x0008
        /*0034*/ 	.byte	0x00, 0xf0, 0x21, 0x00


	//----- nvinfo : EIATTR_KPARAM_INFO
	.align		4
.L_92:
        /*0038*/ 	.byte	0x04, 0x17
        /*003a*/ 	.short	(.L_94 - .L_93)
.L_93:
        /*003c*/ 	.word	0x00000000
        /*0040*/ 	.short	0x0000
        /*0042*/ 	.short	0x0000
        /*0044*/ 	.byte	0x00, 0xf5, 0x21, 0x00


	//----- nvinfo : EIATTR_SPARSE_MMA_MASK
	.align		4
.L_94:
        /*0048*/ 	.byte	0x03, 0x50
        /*004a*/ 	.short	0x0000


	//----- nvinfo : EIATTR_MAXREG_COUNT
	.align		4
        /*004c*/ 	.byte	0x03, 0x1b
        /*004e*/ 	.short	0x00ff


	//----- nvinfo : EIATTR_MERCURY_ISA_VERSION
	.align		4
        /*0050*/ 	.byte	0x03, 0x5f
        /*0052*/ 	.short	0x0101


	//----- nvinfo : EIATTR_VRC_CTA_INIT_COUNT
	.align		4
        /*0054*/ 	.byte	0x02, 0x4a
	.zero		1
	.zero		1


	//----- nvinfo : EIATTR_EXIT_INSTR_OFFSETS
	.align		4
        /*0058*/ 	.byte	0x04, 0x1c
        /*005a*/ 	.short	(.L_96 - .L_95)


	//   ....[0]....
.L_95:
        /*005c*/ 	.word	0x00000080


	//   ....[1]....
        /*0060*/ 	.word	0x00000bb0


	//----- nvinfo : EIATTR_CRS_STACK_SIZE
	.align		4
.L_96:
        /*0064*/ 	.byte	0x04, 0x1e
        /*0066*/ 	.short	(.L_98 - .L_97)
.L_97:
        /*0068*/ 	.word	0x00000000


	//----- nvinfo : EIATTR_CBANK_PARAM_SIZE
	.align		4
.L_98:
        /*006c*/ 	.byte	0x03, 0x19
        /*006e*/ 	.short	0x0020


	//----- nvinfo : EIATTR_PARAM_CBANK
	.align		4
        /*0070*/ 	.byte	0x04, 0x0a
        /*0072*/ 	.short	(.L_100 - .L_99)
	.align		4
.L_99:
        /*0074*/ 	.word	index@(.nv.constant0._ZN8collider3gpu31h160_bloom_batch_kernel_textureEPKhyPhm)
        /*0078*/ 	.short	0x0380
        /*007a*/ 	.short	0x0020


	//----- nvinfo : EIATTR_SW_WAR
	.align		4
.L_100:
        /*007c*/ 	.byte	0x04, 0x36
        /*007e*/ 	.short	(.L_102 - .L_101)
.L_101:
        /*0080*/ 	.word	0x00000008
.L_102:


//--------------------- .nv.info._ZN8collider3gpu23h160_bloom_batch_kernelEPKhS2_Phm --------------------------
	.section	.nv.info._ZN8collider3gpu23h160_bloom_batch_kernelEPKhS2_Phm,"",@"SHT_CUDA_INFO"
	.sectionflags	@""
	.align	4


	//----- nvinfo : EIATTR_CUDA_API_VERSION
	.align		4
        /*0000*/ 	.byte	0x04, 0x37
        /*0002*/ 	.short	(.L_104 - .L_103)
.L_103:
        /*0004*/ 	.word	0x00000082


	//----- nvinfo : EIATTR_KPARAM_INFO
	.align		4
.L_104:
        /*0008*/ 	.byte	0x04, 0x17
        /*000a*/ 	.short	(.L_106 - .L_105)
.L_105:
        /*000c*/ 	.word	0x00000000
        /*0010*/ 	.short	0x0003
        /*0012*/ 	.short	0x0018
        /*0014*/ 	.byte	0x00, 0xf0, 0x21, 0x00


	//----- nvinfo : EIATTR_KPARAM_INFO
	.align		4
.L_106:
        /*0018*/ 	.byte	0x04, 0x17
        /*001a*/ 	.short	(.L_108 - .L_107)
.L_107:
        /*001c*/ 	.word	0x00000000
        /*0020*/ 	.short	0x0002
        /*0022*/ 	.short	0x0010
        /*0024*/ 	.byte	0x00, 0xf5, 0x21, 0x00


	//----- nvinfo : EIATTR_KPARAM_INFO
	.align		4
.L_108:
        /*0028*/ 	.byte	0x04, 0x17
        /*002a*/ 	.short	(.L_110 - .L_109)
.L_109:
        /*002c*/ 	.word	0x00000000
        /*0030*/ 	.short	0x0001
        /*0032*/ 	.short	0x0008
        /*0034*/ 	.byte	0x00, 0xf5, 0x21, 0x00


	//----- nvinfo : EIATTR_KPARAM_INFO
	.align		4
.L_110:
        /*0038*/ 	.byte	0x04, 0x17
        /*003a*/ 	.short	(.L_112 - .L_111)
.L_111:
        /*003c*/ 	.word	0x00000000
        /*0040*/ 	.short	0x0000
        /*0042*/ 	.short	0x0000
        /*0044*/ 	.byte	0x00, 0xf5, 0x21, 0x00


	//----- nvinfo : EIATTR_SPARSE_MMA_MASK
	.align		4
.L_112:
        /*0048*/ 	.byte	0x03, 0x50
        /*004a*/ 	.short	0x0000


	//----- nvinfo : EIATTR_MAXREG_COUNT
	.align		4
        /*004c*/ 	.byte	0x03, 0x1b
        /*004e*/ 	.short	0x00ff


	//----- nvinfo : EIATTR_MERCURY_ISA_VERSION
	.align		4
        /*0050*/ 	.byte	0x03, 0x5f
        /*0052*/ 	.short	0x0101


	//----- nvinfo : EIATTR_VRC_CTA_INIT_COUNT
	.align		4
        /*0054*/ 	.byte	0x02, 0x4a
	.zero		1
	.zero		1


	//----- nvinfo : EIATTR_EXIT_INSTR_OFFSETS
	.align		4
        /*0058*/ 	.byte	0x04, 0x1c
        /*005a*/ 	.short	(.L_114 - .L_113)


	//   ....[0]....
.L_113:
        /*005c*/ 	.word	0x00000080


	//   ....[1]....
        /*0060*/ 	.word	0x00000bb0


	//----- nvinfo : EIATTR_CRS_STACK_SIZE
	.align		4
.L_114:
        /*0064*/ 	.byte	0x04, 0x1e
        /*0066*/ 	.short	(.L_116 - .L_115)
.L_115:
        /*0068*/ 	.word	0x00000000


	//----- nvinfo : EIATTR_CBANK_PARAM_SIZE
	.align		4
.L_116:
        /*006c*/ 	.byte	0x03, 0x19
        /*006e*/ 	.short	0x0020


	//----- nvinfo : EIATTR_PARAM_CBANK
	.align		4
        /*0070*/ 	.byte	0x04, 0x0a
        /*0072*/ 	.short	(.L_118 - .L_117)
	.align		4
.L_117:
        /*0074*/ 	.word	index@(.nv.constant0._ZN8collider3gpu23h160_bloom_batch_kernelEPKhS2_Phm)
        /*0078*/ 	.short	0x0380
        /*007a*/ 	.short	0x0020


	//----- nvinfo : EIATTR_SW_WAR
	.align		4
.L_118:
        /*007c*/ 	.byte	0x04, 0x36
        /*007e*/ 	.short	(.L_120 - .L_119)
.L_119:
        /*0080*/ 	.word	0x00000008
.L_120:


//--------------------- .nv.callgraph             --------------------------
	.section	.nv.callgraph,"",@"SHT_CUDA_CALLGRAPH"
	.align	4
	.sectionentsize	8
	.align		4
        /*0000*/ 	.word	0x00000000
	.align		4
        /*0004*/ 	.word	0xffffffff
	.align		4
        /*0008*/ 	.word	0x00000000
	.align		4
        /*000c*/ 	.word	0xfffffffe
	.align		4
        /*0010*/ 	.word	0x00000000
	.align		4
        /*0014*/ 	.word	0xfffffffd
	.align		4
        /*0018*/ 	.word	0x00000000
	.align		4
        /*001c*/ 	.word	0xfffffffc


//--------------------- .nv.constant3             --------------------------
	.section	.nv.constant3,"a",@progbits
	.align	8
.nv.constant3:
	.type		_ZN8collider3gpu14d_bloom_configE,@object
	.size		_ZN8collider3gpu14d_bloom_configE,(.L_0 - _ZN8collider3gpu14d_bloom_configE)
_ZN8collider3gpu14d_bloom_configE:
	.zero		16
.L_0:


//--------------------- .text._ZN8collider3gpu33h160_bloom_compact_kernel_textureEPKhyPjS3_Phmm --------------------------
	.section	.text._ZN8collider3gpu33h160_bloom_compact_kernel_textureEPKhyPjS3_Phmm,"ax",@progbits
	.align	128
        .global         _ZN8collider3gpu33h160_bloom_compact_kernel_textureEPKhyPjS3_Phmm
        .type           _ZN8collider3gpu33h160_bloom_compact_kernel_textureEPKhyPjS3_Phmm,@function
        .size           _ZN8collider3gpu33h160_bloom_compact_kernel_textureEPKhyPjS3_Phmm,(.L_x_24 - _ZN8collider3gpu33h160_bloom_compact_kernel_textureEPKhyPjS3_Phmm)
        .other          _ZN8collider3gpu33h160_bloom_compact_kernel_textureEPKhyPjS3_Phmm,@"STO_CUDA_ENTRY STV_DEFAULT"
_ZN8collider3gpu33h160_bloom_compact_kernel_textureEPKhyPjS3_Phmm:
.text._ZN8collider3gpu33h160_bloom_compact_kernel_textureEPKhyPjS3_Phmm:
[----:B------:R-:W-:Y:S01]  /*0000*/  LDC R1, c[0x0][0x37c] ;  /* 0x0000df00ff017b82 */ /* 0x000fe20000000800 */
[----:B------:R-:W0:Y:S07]  /*0010*/  S2R R3, SR_TID.X ;  /* 0x0000000000037919 */ /* 0x000e2e0000002100 */
[----:B------:R-:W0:Y:S01]  /*0020*/  S2UR UR4, SR_CTAID.X ;  /* 0x00000000000479c3 */ /* 0x000e220000002500 */
[----:B------:R-:W1:Y:S07]  /*0030*/  LDCU.64 UR6, c[0x0][0x3a8] ;  /* 0x00007500ff0677ac */ /* 0x000e6e0008000a00 */
[----:B------:R-:W0:Y:S02]  /*0040*/  LDC R0, c[0x0][0x360] ;  /* 0x0000d800ff007b82 */ /* 0x000e240000000800 */
[----:B0-----:R-:W-:-:S05]  /*0050*/  IMAD R0, R0, UR4, R3 ;  /* 0x0000000400007c24 */ /* 0x001fca000f8e0203 */
[----:B-1----:R-:W-:-:S04]  /*0060*/  ISETP.GE.U32.AND P0, PT, R0, UR6, PT ;  /* 0x0000000600007c0c */ /* 0x002fc8000bf06070 */
[----:B------:R-:W-:-:S13]  /*0070*/  ISETP.GE.U32.AND.EX P0, PT, RZ, UR7, PT, P0 ;  /* 0x00000007ff007c0c */ /* 0x000fda000bf06100 */
[----:B------:R-:W-:Y:S05]  /*0080*/  @P0 EXIT ;  /* 0x000000000000094d */ /* 0x000fea0003800000 */
[----:B------:R-:W0:Y:S01]  /*0090*/  LDC.64 R6, c[0x0][0x380] ;  /* 0x0000e000ff067b82 */ /* 0x000e220000000a00 */
[----:B------:R-:W1:Y:S01]  /*00a0*/  LDCU.64 UR8, c[0x0][0x358] ;  /* 0x00006b00ff0877ac */ /* 0x000e620008000a00 */
[----:B------:R-:W-:Y:S01]  /*00b0*/  UMOV UR4, URZ ;  /* 0x000000ff00047c82 */ /* 0x000fe20008000000 */
[----:B0-----:R-:W-:-:S04]  /*00c0*/  IMAD.WIDE.U32 R6, R0, 0x14, R6 ;  /* 0x0000001400067825 */ /* 0x001fc800078e0006 */
[----:B------:R-:W-:Y:S01]  /*00d0*/  VIADD R7, R7, UR4 ;  /* 0x0000000407077c36 */ /* 0x000fe20008000000 */
[----:B------:R-:W0:Y:S04]  /*00e0*/  LDCU.64 UR4, c[0x3][0x8] ;  /* 0x00c00100ff0477ac */ /* 0x000e280008000a00 */
[----:B-1----:R-:W2:Y:S04]  /*00f0*/  LDG.E.64.CONSTANT R8, desc[UR8][R6.64] ;  /* 0x0000000806087981 */ /* 0x002ea8000c1e9b00 */
[----:B------:R-:W3:Y:S04]  /*0100*/  LDG.E.64.CONSTANT R10, desc[UR8][R6.64+0x8] ;  /* 0x00000808060a7981 */ /* 0x000ee8000c1e9b00 */
[----:B------:R-:W4:Y:S04]  /*0110*/  LDG.E.U8.CONSTANT R2, desc[UR8][R6.64+0x13] ;  /* 0x0000130806027981 */ /* 0x000f28000c1e9100 */
[----:B------:R-:W4:Y:S04]  /*0120*/  LDG.E.U8.CONSTANT R3, desc[UR8][R6.64+0x12] ;  /* 0x0000120806037981 */ /* 0x000f28000c1e9100 */
[----:B------:R-:W4:Y:S04]  /*0130*/  LDG.E.U8.CONSTANT R4, desc[UR8][R6.64+0x11] ;  /* 0x0000110806047981 */ /* 0x000f28000c1e9100 */
[----:B------:R1:W4:Y:S01]  /*0140*/  LDG.E.U8.CONSTANT R5, desc[UR8][R6.64+0x10] ;  /* 0x0000100806057981 */ /* 0x000322000c1e9100 */
[----:B0-----:R-:W-:Y:S01]  /*0150*/  UISETP.NE.AND UP0, UPT, UR4, URZ, UPT ;  /* 0x000000ff0400728c */ /* 0x001fe2000bf05270 */
[----:B--2---:R-:W-:-:S02]  /*0160*/  IMAD R15, R9, 0x114253d5, RZ ;  /* 0x114253d5090f7824 */ /* 0x004fc400078e02ff */
[----:B------:R-:W-:-:S04]  /*0170*/  IMAD.WIDE.U32 R12, R8, 0x114253d5, RZ ;  /* 0x114253d5080c7825 */ /* 0x000fc800078e00ff */
[C---:B------:R-:W-:Y:S02]  /*0180*/  IMAD R15, R8.reuse, -0x783c846f, R15 ;  /* 0x87c37b91080f7824 */ /* 0x040fe400078e020f */
[----:B------:R-:W-:Y:S02]  /*0190*/  IMAD.U32 R17, R9, -0x80000000, RZ ;  /* 0x8000000009117824 */ /* 0x000fe400078e00ff */
[----:B------:R-:W-:Y:S02]  /*01a0*/  IMAD.IADD R15, R13, 0x1, R15 ;  /* 0x000000010d0f7824 */ /* 0x000fe400078e020f */
[----:B------:R-:W-:-:S03]  /*01b0*/  IMAD.WIDE.U32 R12, R8, -0x80000000, RZ ;  /* 0x80000000080c7825 */ /* 0x000fc600078e00ff */
[----:B------:R-:W-:Y:S01]  /*01c0*/  SHF.R.U32.HI R15, RZ, 0x1, R15 ;  /* 0x00000001ff0f7819 */ /* 0x000fe2000001160f */
[----:B------:R-:W-:Y:S02]  /*01d0*/  IMAD R17, R8, -0x775ed616, R17 ;  /* 0x88a129ea08117824 */ /* 0x000fe400078e0211 */
[----:B---3--:R-:W-:Y:S01]  /*01e0*/  IMAD R19, R11, 0x2745937f, RZ ;  /* 0x2745937f0b137824 */ /* 0x008fe200078e02ff */
[----:B------:R-:W-:Y:S01]  /*01f0*/  LOP3.LUT R12, R15, R12, RZ, 0xfc, !PT ;  /* 0x0000000c0f0c7212 */ /* 0x000fe200078efcff */
[----:B-1----:R-:W-:Y:S01]  /*0200*/  IMAD.WIDE.U32 R6, R10, 0x2745937f, RZ ;  /* 0x2745937f0a067825 */ /* 0x002fe200078e00ff */
[----:B------:R-:W-:-:S03]  /*0210*/  IADD3 R13, PT, PT, R13, R17, RZ ;  /* 0x000000110d0d7210 */ /* 0x000fc60007ffe0ff */
[----:B------:R-:W-:Y:S02]  /*0220*/  IMAD R21, R10, 0x4cf5ad43, R19 ;  /* 0x4cf5ad430a157824 */ /* 0x000fe400078e0213 */
[----:B------:R-:W-:Y:S02]  /*0230*/  IMAD R13, R13, 0x2745937f, RZ ;  /* 0x2745937f0d0d7824 */ /* 0x000fe400078e02ff */
[----:B----4-:R-:W-:-:S04]  /*0240*/  IMAD.WIDE.U32 R18, R2, 0x1000000, RZ ;  /* 0x0100000002127825 */ /* 0x010fc800078e00ff */
[----:B------:R-:W-:-:S04]  /*0250*/  IMAD.WIDE.U32 R16, R3, 0x10000, RZ ;  /* 0x0001000003107825 */ /* 0x000fc800078e00ff */
[----:B------:R-:W-:-:S04]  /*0260*/  IMAD.WIDE.U32 R14, R4, 0x100, RZ ;  /* 0x00000100040e7825 */ /* 0x000fc800078e00ff */
[----:B------:R-:W-:Y:S01]  /*0270*/  IMAD.IADD R7, R7, 0x1, R21 ;  /* 0x0000000107077824 */ /* 0x000fe200078e0215 */
[----:B------:R-:W-:Y:S01]  /*0280*/  LOP3.LUT R15, R15, R17, R19, 0xfe, !PT ;  /* 0x000000110f0f7212 */ /* 0x000fe200078efe13 */
[----:B------:R-:W-:Y:S01]  /*0290*/  IMAD R21, R12, 0x4cf5ad43, R13 ;  /* 0x4cf5ad430c157824 */ /* 0x000fe200078e020d */
[----:B------:R-:W-:Y:S01]  /*02a0*/  LOP3.LUT R14, R14, R16, R18, 0xfe, !PT ;  /* 0x000000100e0e7212 */ /* 0x000fe200078efe12 */
[----:B------:R-:W-:Y:S01]  /*02b0*/  IMAD.WIDE.U32 R12, R12, 0x2745937f, RZ ;  /* 0x2745937f0c0c7825 */ /* 0x000fe200078e00ff */
[----:B------:R-:W-:-:S03]  /*02c0*/  SHF.R.U32.HI R17, RZ, 0x1f, R7 ;  /* 0x0000001fff117819 */ /* 0x000fc60000011607 */
[----:B------:R-:W-:Y:S01]  /*02d0*/  IMAD R20, R10, 0x4e8b26fe, RZ ;  /* 0x4e8b26fe0a147824 */ /* 0x000fe200078e02ff */
[----:B------:R-:W-:Y:S01]  /*02e0*/  LOP3.LUT R18, R12, UR5, RZ, 0x3c, !PT ;  /* 0x000000050c127c12 */ /* 0x000fe2000f8e3cff */
[----:B------:R-:W-:Y:S01]  /*02f0*/  IMAD.IADD R19, R13, 0x1, R21 ;  /* 0x000000010d137824 */ /* 0x000fe200078e0215 */
[----:B------:R-:W-:Y:S01]  /*0300*/  LOP3.LUT R12, R14, 0xff, R5, 0xf8, !PT ;  /* 0x000000ff0e0c7812 */ /* 0x000fe200078ef805 */
[----:B------:R-:W-:Y:S01]  /*0310*/  IMAD R21, R15, 0x114253d5, RZ ;  /* 0x114253d50f157824 */ /* 0x000fe200078e02ff */
[----:B------:R-:W-:Y:S01]  /*0320*/  LOP3.LUT R13, R17, R20, RZ, 0xfc, !PT ;  /* 0x00000014110d7212 */ /* 0x000fe200078efcff */
[----:B------:R-:W-:Y:S01]  /*0330*/  IMAD.U32 R23, R15, -0x80000000, RZ ;  /* 0x800000000f177824 */ /* 0x000fe200078e00ff */
[----:B------:R-:W-:Y:S01]  /*0340*/  SHF.L.W.U32.HI R16, R18, 0x1b, R19 ;  /* 0x0000001b12107819 */ /* 0x000fe20000010e13 */
[----:B------:R-:W-:Y:S01]  /*0350*/  IMAD.WIDE.U32 R14, R12, 0x114253d5, RZ ;  /* 0x114253d50c0e7825 */ /* 0x000fe200078e00ff */
[----:B------:R-:W-:Y:S02]  /*0360*/  SHF.L.W.U32.HI R17, R19, 0x1b, R18 ;  /* 0x0000001b13117819 */ /* 0x000fe40000010e12 */
[----:B------:R-:W-:Y:S01]  /*0370*/  SHF.R.U64 R18, R6, 0x1f, R7 ;  /* 0x0000001f06127819 */ /* 0x000fe20000001207 */
[----:B------:R-:W-:-:S02]  /*0380*/  IMAD R13, R13, 0x114253d5, RZ ;  /* 0x114253d50d0d7824 */ /* 0x000fc400078e02ff */
[C---:B------:R-:W-:Y:S02]  /*0390*/  IMAD R19, R12.reuse, -0x783c846f, R21 ;  /* 0x87c37b910c137824 */ /* 0x040fe400078e0215 */
[C---:B------:R-:W-:Y:S02]  /*03a0*/  IMAD R21, R12.reuse, -0x775ed616, R23 ;  /* 0x88a129ea0c157824 */ /* 0x040fe400078e0217 */
[----:B------:R-:W-:Y:S01]  /*03b0*/  IMAD.WIDE.U32 R6, R12, -0x80000000, RZ ;  /* 0x800000000c067825 */ /* 0x000fe200078e00ff */
[----:B------:R-:W-:-:S03]  /*03c0*/  IADD3 R19, PT, PT, R15, R19, RZ ;  /* 0x000000130f137210 */ /* 0x000fc60007ffe0ff */
[C---:B------:R-:W-:Y:S02]  /*03d0*/  IMAD R23, R18.reuse, -0x783c846f, R13 ;  /* 0x87c37b9112177824 */ /* 0x040fe400078e020d */
[----:B------:R-:W-:-:S04]  /*03e0*/  IMAD.WIDE.U32 R12, R18, 0x114253d5, RZ ;  /* 0x114253d5120c7825 */ /* 0x000fc800078e00ff */
[----:B------:R-:W-:Y:S01]  /*03f0*/  IMAD.IADD R18, R7, 0x1, R21 ;  /* 0x0000000107127824 */ /* 0x000fe200078e0215 */
[----:B------:R-:W-:Y:S01]  /*0400*/  IADD3 R21, P0, PT, R17, UR5, RZ ;  /* 0x0000000511157c10 */ /* 0x000fe2000ff1e0ff */
[----:B------:R-:W-:Y:S01]  /*0410*/  IMAD.MOV.U32 R14, RZ, RZ, 0x52dce729 ;  /* 0x52dce729ff0e7424 */ /* 0x000fe200078e00ff */
[----:B------:R-:W-:Y:S01]  /*0420*/  LOP3.LUT R7, R12, UR5, RZ, 0x3c, !PT ;  /* 0x000000050c077c12 */ /* 0x000fe2000f8e3cff */
[----:B------:R-:W-:Y:S01]  /*0430*/  IMAD.MOV.U32 R15, RZ, RZ, 0x0 ;  /* 0x00000000ff0f7424 */ /* 0x000fe200078e00ff */
[----:B------:R-:W-:Y:S01]  /*0440*/  IADD3 R20, PT, PT, R13, R23, RZ ;  /* 0x000000170d147210 */ /* 0x000fe20007ffe0ff */
[----:B------:R-:W-:Y:S01]  /*0450*/  IMAD.X R16, RZ, RZ, R16, P0 ;  /* 0x000000ffff107224 */ /* 0x000fe200000e0610 */
[----:B------:R-:W-:Y:S01]  /*0460*/  SHF.R.U32.HI R17, RZ, 0x1, R19 ;  /* 0x00000001ff117819 */ /* 0x000fe20000011613 */
[----:B------:R-:W-:Y:S01]  /*0470*/  IMAD.WIDE.U32 R12, R21, 0x5, R14 ;  /* 0x00000005150c7825 */ /* 0x000fe200078e000e */
[----:B------:R-:W-:Y:S02]  /*0480*/  SHF.L.W.U32.HI R15, R20, 0x1f, R7 ;  /* 0x0000001f140f7819 */ /* 0x000fe40000010e07 */
[----:B------:R-:W-:Y:S01]  /*0490*/  LOP3.LUT R14, R17, R6, RZ, 0xfc, !PT ;  /* 0x00000006110e7212 */ /* 0x000fe200078efcff */
[----:B------:R-:W-:Y:S01]  /*04a0*/  IMAD R19, R16, 0x5, RZ ;  /* 0x0000000510137824 */ /* 0x000fe200078e02ff */
[----:B------:R-:W-:Y:S01]  /*04b0*/  SHF.L.W.U32.HI R16, R7, 0x1f, R20 ;  /* 0x0000001f07107819 */ /* 0x000fe20000010e14 */
[----:B------:R-:W-:Y:S01]  /*04c0*/  IMAD R21, R18, 0x2745937f, RZ ;  /* 0x2745937f12157824 */ /* 0x000fe200078e02ff */
[----:B------:R-:W-:Y:S01]  /*04d0*/  IADD3 R17, P0, PT, R15, R12, RZ ;  /* 0x0000000c0f117210 */ /* 0x000fe20007f1e0ff */
[----:B------:R-:W-:Y:S01]  /*04e0*/  IMAD.MOV.U32 R6, RZ, RZ, 0x38495ab5 ;  /* 0x38495ab5ff067424 */ /* 0x000fe200078e00ff */
[----:B------:R-:W-:Y:S01]  /*04f0*/  IADD3 R18, PT, PT, R13, R19, RZ ;  /* 0x000000130d127210 */ /* 0x000fe20007ffe0ff */
[----:B------:R-:W-:-:S02]  /*0500*/  IMAD.MOV.U32 R7, RZ, RZ, 0x0 ;  /* 0x00000000ff077424 */ /* 0x000fc400078e00ff */
[C---:B------:R-:W-:Y:S02]  /*0510*/  IMAD R21, R14.reuse, 0x4cf5ad43, R21 ;  /* 0x4cf5ad430e157824 */ /* 0x040fe400078e0215 */
[----:B------:R-:W-:-:S04]  /*0520*/  IMAD.WIDE.U32 R14, R14, 0x2745937f, RZ ;  /* 0x2745937f0e0e7825 */ /* 0x000fc800078e00ff */
[----:B------:R-:W-:-:S04]  /*0530*/  IMAD.WIDE.U32 R6, R17, 0x5, R6 ;  /* 0x0000000511067825 */ /* 0x000fc800078e0006 */
[----:B------:R-:W-:Y:S01]  /*0540*/  IMAD.X R16, R16, 0x1, R18, P0 ;  /* 0x0000000110107824 */ /* 0x000fe200000e0612 */
[----:B------:R-:W-:Y:S01]  /*0550*/  LOP3.LUT R6, R6, 0x14, RZ, 0x3c, !PT ;  /* 0x0000001406067812 */ /* 0x000fe200078e3cff */
[----:B------:R-:W-:Y:S01]  /*0560*/  IMAD.IADD R13, R15, 0x1, R21 ;  /* 0x000000010f0d7824 */ /* 0x000fe200078e0215 */
[----:B------:R-:W-:Y:S01]  /*0570*/  LOP3.LUT R15, R12, 0x14, R14, 0x96, !PT ;  /* 0x000000140c0f7812 */ /* 0x000fe200078e960e */
[----:B------:R-:W-:-:S03]  /*0580*/  IMAD R17, R16, 0x5, RZ ;  /* 0x0000000510117824 */ /* 0x000fc600078e02ff */
[----:B------:R-:W-:Y:S01]  /*0590*/  LOP3.LUT R14, R18, R13, RZ, 0x3c, !PT ;  /* 0x0000000d120e7212 */ /* 0x000fe200078e3cff */
[----:B------:R-:W-:Y:S01]  /*05a0*/  IMAD.IADD R13, R7, 0x1, R17 ;  /* 0x00000001070d7824 */ /* 0x000fe200078e0211 */
[----:B------:R-:W-:-:S04]  /*05b0*/  IADD3 R15, P0, PT, R6, R15, RZ ;  /* 0x0000000f060f7210 */ /* 0x000fc80007f1e0ff */
[----:B------:R-:W-:Y:S02]  /*05c0*/  IADD3 R7, P1, PT, R15, R6, RZ ;  /* 0x000000060f077210 */ /* 0x000fe40007f3e0ff */
[----:B------:R-:W-:-:S04]  /*05d0*/  IADD3.X R14, PT, PT, R14, R13, RZ, P0, !PT ;  /* 0x0000000d0e0e7210 */ /* 0x000fc800007fe4ff */
[----:B------:R-:W-:Y:S01]  /*05e0*/  SHF.R.U32.HI R6, RZ, 0x1, R14 ;  /* 0x00000001ff067819 */ /* 0x000fe2000001160e */
[----:B------:R-:W-:-:S03]  /*05f0*/  IMAD.X R13, R14, 0x1, R13, P1 ;  /* 0x000000010e0d7824 */ /* 0x000fc600008e060d */
[----:B------:R-:W-:Y:S01]  /*0600*/  LOP3.LUT R6, R6, R15, RZ, 0x3c, !PT ;  /* 0x0000000f06067212 */ /* 0x000fe200078e3cff */
[----:B------:R-:W-:Y:S01]  /*0610*/  IMAD R15, R14, -0x12aa7333, RZ ;  /* 0xed558ccd0e0f7824 */ /* 0x000fe200078e02ff */
[----:B------:R-:W-:Y:S01]  /*0620*/  SHF.R.U32.HI R12, RZ, 0x1, R13 ;  /* 0x00000001ff0c7819 */ /* 0x000fe2000001160d */
[----:B------:R-:W-:Y:S02]  /*0630*/  IMAD R13, R13, -0x12aa7333, RZ ;  /* 0xed558ccd0d0d7824 */ /* 0x000fe400078e02ff */
[----:B------:R-:W-:Y:S01]  /*0640*/  IMAD R15, R6, -0xae5029, R15 ;  /* 0xff51afd7060f7824 */ /* 0x000fe200078e020f */
[----:B------:R-:W-:Y:S01]  /*0650*/  LOP3.LUT R12, R12, R7, RZ, 0x3c, !PT ;  /* 0x000000070c0c7212 */ /* 0x000fe200078e3cff */
[----:B------:R-:W-:-:S04]  /*0660*/  IMAD.WIDE.U32 R6, R6, -0x12aa7333, RZ ;  /* 0xed558ccd06067825 */ /* 0x000fc800078e00ff */
[C---:B------:R-:W-:Y:S02]  /*0670*/  IMAD R17, R12.reuse, -0xae5029, R13 ;  /* 0xff51afd70c117824 */ /* 0x040fe400078e020d */
[----:B------:R-:W-:-:S04]  /*0680*/  IMAD.WIDE.U32 R12, R12, -0x12aa7333, RZ ;  /* 0xed558ccd0c0c7825 */ /* 0x000fc800078e00ff */
[----:B------:R-:W-:Y:S02]  /*0690*/  IMAD.IADD R14, R7, 0x1, R15 ;  /* 0x00000001070e7824 */ /* 0x000fe400078e020f */
[----:B------:R-:W-:-:S03]  /*06a0*/  IMAD.IADD R13, R13, 0x1, R17 ;  /* 0x000000010d0d7824 */ /* 0x000fc600078e0211 */
[----:B------:R-:W-:Y:S02]  /*06b0*/  SHF.R.U32.HI R15, RZ, 0x1, R14 ;  /* 0x00000001ff0f7819 */ /* 0x000fe4000001160e */
[----:B------:R-:W-:Y:S01]  /*06c0*/  SHF.R.U32.HI R7, RZ, 0x1, R13 ;  /* 0x00000001ff077819 */ /* 0x000fe2000001160d */
[----:B------:R-:W-:Y:S01]  /*06d0*/  IMAD R13, R13, 0x1a85ec53, RZ ;  /* 0x1a85ec530d0d7824 */ /* 0x000fe200078e02ff */
[----:B------:R-:W-:Y:S01]  /*06e0*/  LOP3.LUT R6, R15, R6, RZ, 0x3c, !PT ;  /* 0x000000060f067212 */ /* 0x000fe200078e3cff */
[----:B------:R-:W-:Y:S01]  /*06f0*/  IMAD R15, R14, 0x1a85ec53, RZ ;  /* 0x1a85ec530e0f7824 */ /* 0x000fe200078e02ff */
[----:B------:R-:W-:-:S03]  /*0700*/  LOP3.LUT R12, R7, R12, RZ, 0x3c, !PT ;  /* 0x0000000c070c7212 */ /* 0x000fc600078e3cff */
[C---:B------:R-:W-:Y:S02]  /*0710*/  IMAD R15, R6.reuse, -0x3b314602, R15 ;  /* 0xc4ceb9fe060f7824 */ /* 0x040fe400078e020f */
[----:B------:R-:W-:-:S04]  /*0720*/  IMAD.WIDE.U32 R6, R6, 0x1a85ec53, RZ ;  /* 0x1a85ec5306067825 */ /* 0x000fc800078e00ff */
[C---:B------:R-:W-:Y:S01]  /*0730*/  IMAD R17, R12.reuse, -0x3b314602, R13 ;  /* 0xc4ceb9fe0c117824 */ /* 0x040fe200078e020d */
[----:B------:R-:W-:Y:S01]  /*0740*/  IADD3 R14, PT, PT, R7, R15, RZ ;  /* 0x0000000f070e7210 */ /* 0x000fe20007ffe0ff */
[----:B------:R-:W-:-:S04]  /*0750*/  IMAD.WIDE.U32 R12, R12, 0x1a85ec53, RZ ;  /* 0x1a85ec530c0c7825 */ /* 0x000fc800078e00ff */
[----:B------:R-:W-:Y:S01]  /*0760*/  IMAD.IADD R15, R13, 0x1, R17 ;  /* 0x000000010d0f7824 */ /* 0x000fe200078e0211 */
[----:B------:R-:W-:-:S04]  /*0770*/  SHF.R.U32.HI R13, RZ, 0x1, R14 ;  /* 0x00000001ff0d7819 */ /* 0x000fc8000001160e */
[----:B------:R-:W-:Y:S02]  /*0780*/  SHF.R.U32.HI R7, RZ, 0x1, R15 ;  /* 0x00000001ff077819 */ /* 0x000fe4000001160f */
[----:B------:R-:W-:Y:S02]  /*0790*/  LOP3.LUT R6, R13, R6, RZ, 0x3c, !PT ;  /* 0x000000060d067212 */ /* 0x000fe400078e3cff */
[----:B------:R-:W-:-:S04]  /*07a0*/  LOP3.LUT R7, R7, R12, RZ, 0x3c, !PT ;  /* 0x0000000c07077212 */ /* 0x000fc800078e3cff */
[----:B------:R-:W-:-:S05]  /*07b0*/  IADD3 R12, P0, PT, R7, R6, RZ ;  /* 0x00000006070c7210 */ /* 0x000fca0007f1e0ff */
[----:B------:R-:W-:Y:S01]  /*07c0*/  IMAD.X R13, R15, 0x1, R14, P0 ;  /* 0x000000010f0d7824 */ /* 0x000fe200000e060e */
[----:B------:R-:W-:Y:S07]  /*07d0*/  BRA.U !UP0, `(.L_x_0) ;  /* 0x0000000108cc7547 */ /* 0x000fee000b800000 */
[----:B------:R-:W-:Y:S01]  /*07e0*/  IADD3 R6, P0, PT, R12, R7, RZ ;  /* 0x000000070c067210 */ /* 0x000fe20007f1e0ff */
[----:B------:R-:W0:Y:S03]  /*07f0*/  LDCU UR10, c[0x3][0x4] ;  /* 0x00c00080ff0a77ac */ /* 0x000e260008000800 */
[----:B------:R-:W-:Y:S01]  /*0800*/  IADD3.X R7, PT, PT, R13, R15, RZ, P0, !PT ;  /* 0x0000000f0d077210 */ /* 0x000fe200007fe4ff */
[----:B------:R-:W1:Y:S01]  /*0810*/  LDCU UR12, c[0x3][0x8] ;  /* 0x00c00100ff0c77ac */ /* 0x000e620008000800 */
[----:B------:R-:W2:Y:S01]  /*0820*/  LDCU UR11, c[0x3][URZ] ;  /* 0x00c00000ff0b77ac */ /* 0x000ea20008000800 */
[----:B------:R-:W-:-:S06]  /*0830*/  UMOV UR4, URZ ;  /* 0x000000ff00047c82 */ /* 0x000fcc0008000000 */
.L_x_4:
[----:B------:R-:W-:Y:S01]  /*0840*/  IMAD R23, R7, UR4, RZ ;  /* 0x0000000407177c24 */ /* 0x000fe2000f8e02ff */
[----:B------:R-:W-:Y:S01]  /*0850*/  BSSY.RECONVERGENT B0, `(.L_x_1) ;  /* 0x000001d000007945 */ /* 0x000fe20003800200 */
[----:B------:R-:W-:Y:S01]  /*0860*/  IMAD.WIDE.U32 R14, R6, UR4, R12 ;  /* 0x00000004060e7c25 */ /* 0x000fe2000f8e000c */
[----:B------:R-:W-:-:S03]  /*0870*/  UIADD3 UR4, UPT, UPT, UR4, 0x1, URZ ;  /* 0x0000000104047890 */ /* 0x000fc6000fffe0ff */
[----:B------:R-:W-:Y:S01]  /*0880*/  IMAD.IADD R23, R15, 0x1, R23 ;  /* 0x000000010f177824 */ /* 0x000fe200078e0217 */
[----:B-1----:R-:W-:-:S04]  /*0890*/  UISETP.NE.AND UP0, UPT, UR4, UR12, UPT ;  /* 0x0000000c0400728c */ /* 0x002fc8000bf05270 */
[----:B0-----:R-:W-:-:S04]  /*08a0*/  LOP3.LUT R16, R23, UR10, RZ, 0xfc, !PT ;  /* 0x0000000a17107c12 */ /* 0x001fc8000f8efcff */
[----:B------:R-:W-:-:S13]  /*08b0*/  ISETP.NE.U32.AND P0, PT, R16, RZ, PT ;  /* 0x000000ff1000720c */ /* 0x000fda0003f05070 */
[----:B------:R-:W-:Y:S05]  /*08c0*/  @P0 BRA `(.L_x_2) ;  /* 0x00000000004c0947 */ /* 0x000fea0003800000 */
[----:B--2---:R-:W0:Y:S01]  /*08d0*/  I2F.U32.RP R15, UR11 ;  /* 0x0000000b000f7d06 */ /* 0x004e220008209000 */
[----:B------:R-:W-:-:S07]  /*08e0*/  ISETP.NE.U32.AND P1, PT, RZ, UR11, PT ;  /* 0x0000000bff007c0c */ /* 0x000fce000bf25070 */
[----:B0-----:R-:W0:Y:S02]  /*08f0*/  MUFU.RCP R15, R15 ;  /* 0x0000000f000f7308 */ /* 0x001e240000001000 */
[----:B0-----:R-:W-:Y:S02]  /*0900*/  VIADD R16, R15, 0xffffffe ;  /* 0x0ffffffe0f107836 */ /* 0x001fe40000000000 */
[----:B------:R-:W-:-:S04]  /*0910*/  IMAD.MOV.U32 R15, RZ, RZ, RZ ;  /* 0x000000ffff0f7224 */ /* 0x000fc800078e00ff */
[----:B------:R0:W1:Y:S02]  /*0920*/  F2I.FTZ.U32.TRUNC.NTZ R17, R16 ;  /* 0x0000001000117305 */ /* 0x000064000021f000 */
[----:B0-----:R-:W-:Y:S01]  /*0930*/  IMAD.MOV.U32 R16, RZ, RZ, RZ ;  /* 0x000000ffff107224 */ /* 0x001fe200078e00ff */
[----:B-1----:R-:W-:-:S05]  /*0940*/  IADD3 R19, PT, PT, RZ, -R17, RZ ;  /* 0x80000011ff137210 */ /* 0x002fca0007ffe0ff */
[----:B------:R-:W-:-:S04]  /*0950*/  IMAD R19, R19, UR11, RZ ;  /* 0x0000000b13137c24 */ /* 0x000fc8000f8e02ff */
[----:B------:R-:W-:-:S06]  /*0960*/  IMAD.HI.U32 R17, R17, R19, R16 ;  /* 0x0000001311117227 */ /* 0x000fcc00078e0010 */
[----:B------:R-:W-:-:S04]  /*0970*/  IMAD.HI.U32 R17, R17, R14, RZ ;  /* 0x0000000e11117227 */ /* 0x000fc800078e00ff */
[----:B------:R-:W-:-:S04]  /*0980*/  IMAD.MOV R17, RZ, RZ, -R17 ;  /* 0x000000ffff117224 */ /* 0x000fc800078e0a11 */
[----:B------:R-:W-:-:S05]  /*0990*/  IMAD R14, R17, UR11, R14 ;  /* 0x0000000b110e7c24 */ /* 0x000fca000f8e020e */
[----:B------:R-:W-:-:S13]  /*09a0*/  ISETP.GE.U32.AND P0, PT, R14, UR11, PT ;  /* 0x0000000b0e007c0c */ /* 0x000fda000bf06070 */
[----:B------:R-:W-:-:S04]  /*09b0*/  @P0 IADD3 R14, PT, PT, R14, -UR11, RZ ;  /* 0x8000000b0e0e0c10 */ /* 0x000fc8000fffe0ff */
[----:B------:R-:W-:-:S13]  /*09c0*/  ISETP.GE.U32.AND P0, PT, R14, UR11, PT ;  /* 0x0000000b0e007c0c */ /* 0x000fda000bf06070 */
[----:B------:R-:W-:Y:S01]  /*09d0*/  @P0 VIADD R14, R14, -UR11 ;  /* 0x8000000b0e0e0c36 */ /* 0x000fe20008000000 */
[----:B------:R-:W-:Y:S01]  /*09e0*/  @!P1 LOP3.LUT R14, RZ, UR11, RZ, 0x33, !PT ;  /* 0x0000000bff0e9c12 */ /* 0x000fe2000f8e33ff */
[----:B------:R-:W-:Y:S06]  /*09f0*/  BRA `(.L_x_3) ;  /* 0x0000000000087947 */ /* 0x000fec0003800000 */
.L_x_2:
[----:B------:R-:W-:-:S07]  /*0a00*/  MOV R22, 0xa20 ;  /* 0x00000a2000167802 */ /* 0x000fce0000000f00 */
[----:B--2---:R-:W-:Y:S05]  /*0a10*/  CALL.REL.NOINC `($__internal_0_$__cuda_sm20_rem_u64) ;  /* 0x00000004005c7944 */ /* 0x004fea0003c00000 */
.L_x_3:
[----:B------:R-:W-:Y:S05]  /*0a20*/  BSYNC.RECONVERGENT B0 ;  /* 0x0000000000007941 */ /* 0x000fea0003800200 */
.L_x_1:
[----:B------:R-:W0:Y:S01]  /*0a30*/  LDCU UR6, c[0x0][0x388] ;  /* 0x00007100ff0677ac */ /* 0x000e220008000800 */
[----:B------:R-:W-:Y:S01]  /*0a40*/  SHF.R.U64 R16, R14, 0x3, R15 ;  /* 0x000000030e107819 */ /* 0x000fe2000000120f */
[----:B------:R-:W-:-:S03]  /*0a50*/  UMOV UR7, URZ ;  /* 0x000000ff00077c82 */ /* 0x000fc60008000000 */
[----:B0-----:R-:W5:Y:S01]  /*0a60*/  TLD.LZ RZ, R15, R16, UR6, 1D, 0x1 ;  /* 0x00ff06ff100f7f66 */ /* 0x001f6200081e01ff */
[----:B------:R-:W-:-:S04]  /*0a70*/  LOP3.LUT R14, R14, 0x7, RZ, 0xc0, !PT ;  /* 0x000000070e0e7812 */ /* 0x000fc800078ec0ff */
[----:B------:R-:W-:-:S04]  /*0a80*/  ISETP.GT.U32.AND P0, PT, R14, 0xffff, PT ;  /* 0x0000ffff0e00780c */ /* 0x000fc80003f04070 */
[----:B------:R-:W-:-:S04]  /*0a90*/  SEL R14, R14, 0xffff, !P0 ;  /* 0x0000ffff0e0e7807 */ /* 0x000fc80004000000 */
[----:B------:R-:W-:Y:S02]  /*0aa0*/  LOP3.LUT R14, R14, 0xffff, RZ, 0xc0, !PT ;  /* 0x0000ffff0e0e7812 */ /* 0x000fe400078ec0ff */
[----:B-----5:R-:W-:-:S04]  /*0ab0*/  LOP3.LUT R15, R15, 0xff, RZ, 0xc0, !PT ;  /* 0x000000ff0f0f7812 */ /* 0x020fc800078ec0ff */
[----:B------:R-:W-:-:S04]  /*0ac0*/  SHF.R.U32.HI R15, RZ, R14, R15 ;  /* 0x0000000eff0f7219 */ /* 0x000fc8000001160f */
[----:B------:R-:W-:-:S04]  /*0ad0*/  LOP3.LUT R15, R15, 0x1, RZ, 0xc0, !PT ;  /* 0x000000010f0f7812 */ /* 0x000fc800078ec0ff */
[----:B------:R-:W-:-:S13]  /*0ae0*/  ISETP.NE.U32.AND P0, PT, R15, 0x1, PT ;  /* 0x000000010f00780c */ /* 0x000fda0003f05070 */
[----:B------:R-:W-:Y:S05]  /*0af0*/  @P0 EXIT ;  /* 0x000000000000094d */ /* 0x000fea0003800000 */
[----:B------:R-:W-:Y:S05]  /*0b00*/  BRA.U UP0, `(.L_x_4) ;  /* 0xfffffffd004c7547 */ /* 0x000fea000b83ffff */
.L_x_0:
[----:B------:R-:W0:Y:S01]  /*0b10*/  S2R R15, SR_LANEID ;  /* 0x00000000000f7919 */ /* 0x000e220000000000 */
[----:B------:R-:W-:Y:S01]  /*0b20*/  VOTEU.ANY UR5, UPT, PT ;  /* 0x0000000000057886 */ /* 0x000fe200038e0100 */
[----:B------:R-:W1:Y:S01]  /*0b30*/  LDC.64 R6, c[0x0][0x398] ;  /* 0x0000e600ff067b82 */ /* 0x000e620000000a00 */
[----:B------:R-:W0:Y:S01]  /*0b40*/  FLO.U32 R14, UR5 ;  /* 0x00000005000e7d00 */ /* 0x000e2200080e0000 */
[----:B------:R-:W2:Y:S07]  /*0b50*/  LDCU.64 UR6, c[0x0][0x3b0] ;  /* 0x00007600ff0677ac */ /* 0x000eae0008000a00 */
[----:B------:R-:W1:Y:S01]  /*0b60*/  POPC R13, UR5 ;  /* 0x00000005000d7d09 */ /* 0x000e620008000000 */
[----:B0-----:R-:W-:-:S13]  /*0b70*/  ISETP.EQ.U32.AND P0, PT, R14, R15, PT ;  /* 0x0000000f0e00720c */ /* 0x001fda0003f02070 */
[----:B-1----:R-:W3:Y:S01]  /*0b80*/  @P0 ATOMG.E.ADD.STRONG.GPU PT, R7, desc[UR8][R6.64], R13 ;  /* 0x8000000d060709a8 */ /* 0x002ee200081ef108 */
[----:B------:R-:W0:Y:S02]  /*0b90*/  S2R R15, SR_LTMASK ;  /* 0x00000000000f7919 */ /* 0x000e240000003900 */
[----:B0-----:R-:W-:-:S06]  /*0ba0*/  LOP3.LUT R15, R15, UR5, RZ, 0xc0, !PT ;  /* 0x000000050f0f7c12 */ /* 0x001fcc000f8ec0ff */
[----:B------:R-:W0:Y:S01]  /*0bb0*/  POPC R15, R15 ;  /* 0x0000000f000f7309 */ /* 0x000e220000000000 */
[----:B---3--:R-:W0:Y:S02]  /*0bc0*/  SHFL.IDX PT, R12, R7, R14, 0x1f ;  /* 0x00001f0e070c7589 */ /* 0x008e2400000e0000 */
[----:B0-----:R-:W-:-:S04]  /*0bd0*/  IADD3 R12, PT, PT, R12, R15, RZ ;  /* 0x0000000f0c0c7210 */ /* 0x001fc80007ffe0ff */
[----:B--2---:R-:W-:-:S04]  /*0be0*/  ISETP.GE.U32.AND P0, PT, R12, UR6, PT ;  /* 0x000000060c007c0c */ /* 0x004fc8000bf06070 */
[----:B------:R-:W-:-:S13]  /*0bf0*/  ISETP.GE.U32.AND.EX P0, PT, RZ, UR7, PT, P0 ;  /* 0x00000007ff007c0c */ /* 0x000fda000bf06100 */
[----:B------:R-:W-:Y:S05]  /*0c00*/  @P0 EXIT ;  /* 0x000000000000094d */ /* 0x000fea0003800000 */
[----:B------:R-:W0:Y:S01]  /*0c10*/  LDCU.64 UR6, c[0x0][0x3a0] ;  /* 0x00007400ff0677ac */ /* 0x000e220008000a00 */
[----:B------:R-:W1:Y:S01]  /*0c20*/  LDCU.64 UR4, c[0x0][0x390] ;  /* 0x00007200ff0477ac */ /* 0x000e620008000a00 */
[----:B0-----:R-:W-:-:S04]  /*0c30*/  ISETP.NE.U32.AND P0, PT, RZ, UR6, PT ;  /* 0x00000006ff007c0c */ /* 0x001fc8000bf05070 */
[----:B------:R-:W-:Y:S02]  /*0c40*/  ISETP.NE.AND.EX P0, PT, RZ, UR7, PT, P0 ;  /* 0x00000007ff007c0c */ /* 0x000fe4000bf05300 */
[----:B-1----:R-:W-:-:S04]  /*0c50*/  LEA R6, P1, R12, UR4, 0x2 ;  /* 0x000000040c067c11 */ /* 0x002fc8000f8210ff */
[----:B------:R-:W-:-:S05]  /*0c60*/  LEA.HI.X R7, R12, UR5, RZ, 0x2, P1 ;  /* 0x000000050c077c11 */ /* 0x000fca00088f14ff */
[----:B------:R0:W-:Y:S02]  /*0c70*/  STG.E desc[UR8][R6.64], R0 ;  /* 0x0000000006007986 */ /* 0x0001e4000c101908 */
[----:B------:R-:W-:Y:S05]  /*0c80*/  @!P0 EXIT ;  /* 0x000000000000894d */ /* 0x000fea0003800000 */
[----:B0-----:R-:W-:Y:S01]  /*0c90*/  IMAD R0, R12, 0x14, RZ ;  /* 0x000000140c007824 */ /* 0x001fe200078e02ff */
[C-C-:B------:R-:W-:Y:S02]  /*0ca0*/  SHF.R.U64 R25, R8.reuse, 0x8, R9.reuse ;  /* 0x0000000808197819 */ /* 0x140fe40000001209 */
[--C-:B------:R-:W-:Y:S01]  /*0cb0*/  SHF.R.U64 R23, R8, 0x10, R9.reuse ;  /* 0x0000001008177819 */ /* 0x100fe20000001209 */
[C---:B------:R-:W-:Y:S01]  /*0cc0*/  VIADD R12, R0.reuse, 0x4 ;  /* 0x00000004000c7836 */ /* 0x040fe20000000000 */
[C---:B------:R-:W-:Y:S01]  /*0cd0*/  IADD3 R14, P0, PT, R0.reuse, UR6, RZ ;  /* 0x00000006000e7c10 */ /* 0x040fe2000ff1e0ff */
[----:B------:R-:W-:Y:S01]  /*0ce0*/  VIADD R6, R0, 0x8 ;  /* 0x0000000800067836 */ /* 0x000fe20000000000 */
[--C-:B------:R-:W-:Y:S02]  /*0cf0*/  SHF.R.U64 R21, R8, 0x18, R9.reuse ;  /* 0x0000001808157819 */ /* 0x100fe40000001209 */
[----:B------:R-:W-:Y:S01]  /*0d00*/  SHF.R.U32.HI R27, RZ, 0x8, R9 ;  /* 0x00000008ff1b7819 */ /* 0x000fe20000011609 */
[----:B------:R-:W-:Y:S01]  /*0d10*/  IMAD.X R15, RZ, RZ, UR7, P0 ;  /* 0x00000007ff0f7e24 */ /* 0x000fe200080e06ff */
[----:B------:R-:W-:-:S02]  /*0d20*/  IADD3 R12, P0, PT, R12, UR6, RZ ;  /* 0x000000060c0c7c10 */ /* 0x000fc4000ff1e0ff */
[--C-:B------:R-:W-:Y:S02]  /*0d30*/  SHF.R.U32.HI R19, RZ, 0x10, R9.reuse ;  /* 0x00000010ff137819 */ /* 0x100fe40000011609 */
[----:B------:R-:W-:Y:S01]  /*0d40*/  IADD3.X R13, PT, PT, RZ, UR7, RZ, P0, !PT ;  /* 0x00000007ff0d7c10 */ /* 0x000fe200087fe4ff */
[----:B------:R0:W-:Y:S01]  /*0d50*/  STG.E.U8 desc[UR8][R14.64], R8 ;  /* 0x000000080e007986 */ /* 0x0001e2000c101108 */
[----:B------:R-:W-:Y:S02]  /*0d60*/  IADD3 R6, P0, PT, R6, UR6, RZ ;  /* 0x0000000606067c10 */ /* 0x000fe4000ff1e0ff */
[----:B------:R-:W-:Y:S01]  /*0d70*/  SHF.R.U32.HI R17, RZ, 0x18, R9 ;  /* 0x00000018ff117819 */ /* 0x000fe20000011609 */
[----:B------:R1:W-:Y:S02]  /*0d80*/  STG.E.U8 desc[UR8][R14.64+0x1], R25 ;  /* 0x000001190e007986 */ /* 0x0003e4000c101108 */
[----:B------:R-:W-:Y:S02]  /*0d90*/  IMAD.X R7, RZ, RZ, UR7, P0 ;  /* 0x00000007ff077e24 */ /* 0x000fe400080e06ff */
[----:B------:R2:W-:Y:S01]  /*0da0*/  STG.E.U8 desc[UR8][R14.64+0x2], R23 ;  /* 0x000002170e007986 */ /* 0x0005e2000c101108 */
[C---:B0-----:R-:W-:Y:S01]  /*0db0*/  IADD3 R8, PT, PT, R0.reuse, 0xc, RZ ;  /* 0x0000000c00087810 */ /* 0x041fe20007ffe0ff */
[----:B------:R-:W-:-:S02]  /*0dc0*/  VIADD R0, R0, 0x10 ;  /* 0x0000001000007836 */ /* 0x000fc40000000000 */
[----:B------:R0:W-:Y:S01]  /*0dd0*/  STG.E.U8 desc[UR8][R14.64+0x3], R21 ;  /* 0x000003150e007986 */ /* 0x0001e2000c101108 */
[----:B------:R-:W-:-:S03]  /*0de0*/  IADD3 R8, P0, PT, R8, UR6, RZ ;  /* 0x0000000608087c10 */ /* 0x000fc6000ff1e0ff */
[----:B------:R3:W-:Y:S01]  /*0df0*/  STG.E.U8 desc[UR8][R12.64], R9 ;  /* 0x000000090c007986 */ /* 0x0007e2000c101108 */
[C-C-:B-1----:R-:W-:Y:S02]  /*0e00*/  SHF.R.U64 R25, R10.reuse, 0x8, R11.reuse ;  /* 0x000000080a197819 */ /* 0x142fe4000000120b */
[----:B--2---:R-:W-:Y:S01]  /*0e10*/  SHF.R.U64 R23, R10, 0x10, R11 ;  /* 0x000000100a177819 */ /* 0x004fe2000000120b */
[----:B------:R-:W-:Y:S01]  /*0e20*/  STG.E.U8 desc[UR8][R12.64+0x1], R27 ;  /* 0x0000011b0c007986 */ /* 0x000fe2000c101108 */
[----:B0-----:R-:W-:-:S03]  /*0e30*/  IADD3 R14, P1, PT, R0, UR6, RZ ;  /* 0x00000006000e7c10 */ /* 0x001fc6000ff3e0ff */
[----:B------:R0:W-:Y:S01]  /*0e40*/  STG.E.U8 desc[UR8][R12.64+0x2], R19 ;  /* 0x000002130c007986 */ /* 0x0001e2000c101108 */
[----:B------:R-:W-:Y:S01]  /*0e50*/  SHF.R.U64 R21, R10, 0x18, R11 ;  /* 0x000000180a157819 */ /* 0x000fe2000000120b */
[----:B---3--:R-:W-:Y:S02]  /*0e60*/  IMAD.X R9, RZ, RZ, UR7, P0 ;  /* 0x00000007ff097e24 */ /* 0x008fe400080e06ff */
[----:B------:R1:W-:Y:S01]  /*0e70*/  STG.E.U8 desc[UR8][R12.64+0x3], R17 ;  /* 0x000003110c007986 */ /* 0x0003e2000c101108 */
[----:B------:R-:W-:-:S03]  /*0e80*/  IADD3.X R15, PT, PT, RZ, UR7, RZ, P1, !PT ;  /* 0x00000007ff0f7c10 */ /* 0x000fc60008ffe4ff */
[----:B------:R-:W-:Y:S01]  /*0e90*/  STG.E.U8 desc[UR8][R6.64], R10 ;  /* 0x0000000a06007986 */ /* 0x000fe2000c101108 */
[----:B0-----:R-:W-:-:S03]  /*0ea0*/  SHF.R.U32.HI R19, RZ, 0x8, R11 ;  /* 0x00000008ff137819 */ /* 0x001fc6000001160b */
[----:B------:R-:W-:Y:S01]  /*0eb0*/  STG.E.U8 desc[UR8][R6.64+0x1], R25 ;  /* 0x0000011906007986 */ /* 0x000fe2000c101108 */
[----:B-1----:R-:W-:-:S03]  /*0ec0*/  SHF.R.U32.HI R17, RZ, 0x10, R11 ;  /* 0x00000010ff117819 */ /* 0x002fc6000001160b */
[----:B------:R-:W-:Y:S01]  /*0ed0*/  STG.E.U8 desc[UR8][R6.64+0x2], R23 ;  /* 0x0000021706007986 */ /* 0x000fe2000c101108 */
[----:B------:R-:W-:-:S03]  /*0ee0*/  SHF.R.U32.HI R13, RZ, 0x18, R11 ;  /* 0x00000018ff0d7819 */ /* 0x000fc6000001160b */
[----:B------:R-:W-:Y:S04]  /*0ef0*/  STG.E.U8 desc[UR8][R6.64+0x3], R21 ;  /* 0x0000031506007986 */ /* 0x000fe8000c101108 */
[----:B------:R-:W-:Y:S04]  /*0f00*/  STG.E.U8 desc[UR8][R8.64], R11 ;  /* 0x0000000b08007986 */ /* 0x000fe8000c101108 */
[----:B------:R-:W-:Y:S04]  /*0f10*/  STG.E.U8 desc[UR8][R8.64+0x1], R19 ;  /* 0x0000011308007986 */ /* 0x000fe8000c101108 */
[----:B------:R-:W-:Y:S04]  /*0f20*/  STG.E.U8 desc[UR8][R8.64+0x2], R17 ;  /* 0x0000021108007986 */ /* 0x000fe8000c101108 */
[----:B------:R-:W-:Y:S04]  /*0f30*/  STG.E.U8 desc[UR8][R8.64+0x3], R13 ;  /* 0x0000030d08007986 */ /* 0x000fe8000c101108 */
[----:B------:R-:W-:Y:S04]  /*0f40*/  STG.E.U8 desc[UR8][R14.64], R5 ;  /* 0x000000050e007986 */ /* 0x000fe8000c101108 */
[----:B------:R-:W-:Y:S04]  /*0f50*/  STG.E.U8 desc[UR8][R14.64+0x1], R4 ;  /* 0x000001040e007986 */ /* 0x000fe8000c101108 */
[----:B------:R-:W-:Y:S04]  /*0f60*/  STG.E.U8 desc[UR8][R14.64+0x2], R3 ;  /* 0x000002030e007986 */ /* 0x000fe8000c101108 */
[----:B------:R-:W-:Y:S01]  /*0f70*/  STG.E.U8 desc[UR8][R14.64+0x3], R2 ;  /* 0x000003020e007986 */ /* 0x000fe2000c101108 */
[----:B------:R-:W-:Y:S05]  /*0f80*/  EXIT ;  /* 0x000000000000794d */ /* 0x000fea0003800000 */
        .weak           $__internal_0_$__cuda_sm20_rem_u64
        .type           $__internal_0_$__cuda_sm20_rem_u64,@function
        .size           $__internal_0_$__cuda_sm20_rem_u64,(.L_x_24 - $__internal_0_$__cuda_sm20_rem_u64)
$__internal_0_$__cuda_sm20_rem_u64:
[----:B------:R-:W0:Y:S01]  /*0f90*/  LDCU.64 UR6, c[0x3][URZ] ;  /* 0x00c00000ff0677ac */ /* 0x000e220008000a00 */
[----:B------:R-:W1:Y:S01]  /*0fa0*/  LDC.64 R16, c[0x3][RZ] ;  /* 0x00c00000ff107b82 */ /* 0x000e620000000a00 */
[----:B0-----:R-:W0:Y:S08]  /*0fb0*/  I2F.U64.RP R15, UR6 ;  /* 0x00000006000f7d12 */ /* 0x001e300008309000 */
[----:B0-----:R-:W0:Y:S02]  /*0fc0*/  MUFU.RCP R15, R15 ;  /* 0x0000000f000f7308 */ /* 0x001e240000001000 */
[----:B0-----:R-:W-:-:S06]  /*0fd0*/  VIADD R18, R15, 0x1ffffffe ;  /* 0x1ffffffe0f127836 */ /* 0x001fcc0000000000 */
[----:B------:R-:W1:Y:S02]  /*0fe0*/  F2I.U64.TRUNC R18, R18 ;  /* 0x0000001200127311 */ /* 0x000e64000020d800 */
[----:B-1----:R-:W-:-:S04]  /*0ff0*/  IMAD.WIDE.U32 R20, R18, R16, RZ ;  /* 0x0000001012147225 */ /* 0x002fc800078e00ff */
[----:B------:R-:W-:Y:S01]  /*1000*/  IMAD R21, R18, R17, R21 ;  /* 0x0000001112157224 */ /* 0x000fe200078e0215 */
[----:B------:R-:W-:-:S03]  /*1010*/  IADD3 R25, P0, PT, RZ, -R20, RZ ;  /* 0x80000014ff197210 */ /* 0x000fc60007f1e0ff */
[----:B------:R-:W-:Y:S02]  /*1020*/  IMAD R21, R19, R16, R21 ;  /* 0x0000001013157224 */ /* 0x000fe400078e0215 */
[----:B------:R-:W-:-:S04]  /*1030*/  IMAD.HI.U32 R20, R18, R25, RZ ;  /* 0x0000001912147227 */ /* 0x000fc800078e00ff */
[----:B------:R-:W-:Y:S01]  /*1040*/  IMAD.X R27, RZ, RZ, ~R21, P0 ;  /* 0x000000ffff1b7224 */ /* 0x000fe200000e0e15 */
[----:B------:R-:W-:-:S03]  /*1050*/  MOV R21, R18 ;  /* 0x0000001200157202 */ /* 0x000fc60000000f00 */
[----:B------:R-:W-:-:S04]  /*1060*/  IMAD.HI.U32 R15, R19, R27, RZ ;  /* 0x0000001b130f7227 */ /* 0x000fc800078e00ff */
[----:B------:R-:W-:-:S04]  /*1070*/  IMAD.WIDE.U32 R20, P0, R18, R27, R20 ;  /* 0x0000001b12147225 */ /* 0x000fc80007800014 */
[----:B------:R-:W-:Y:S02]  /*1080*/  IMAD.X R15, R15, 0x1, R19, P0 ;  /* 0x000000010f0f7824 */ /* 0x000fe400000e0613 */
[----:B------:R-:W-:-:S04]  /*1090*/  IMAD.HI.U32 R20, P1, R19, R25, R20 ;  /* 0x0000001913147227 */ /* 0x000fc80007820014 */
[----:B------:R-:W-:-:S05]  /*10a0*/  IMAD R21, R19, R27, RZ ;  /* 0x0000001b13157224 */ /* 0x000fca00078e02ff */
[----:B------:R-:W-:-:S04]  /*10b0*/  IADD3 R21, P2, PT, R21, R20, RZ ;  /* 0x0000001415157210 */ /* 0x000fc80007f5e0ff */
[----:B------:R-:W-:Y:S01]  /*10c0*/  IADD3.X R15, PT, PT, RZ, RZ, R15, P2, P1 ;  /* 0x000000ffff0f7210 */ /* 0x000fe200017e240f */
[----:B------:R-:W-:-:S04]  /*10d0*/  IMAD.WIDE.U32 R18, R21, R16, RZ ;  /* 0x0000001015127225 */ /* 0x000fc800078e00ff */
[----:B------:R-:W-:Y:S01]  /*10e0*/  IMAD R19, R21, R17, R19 ;  /* 0x0000001115137224 */ /* 0x000fe200078e0213 */
[----:B------:R-:W-:-:S03]  /*10f0*/  IADD3 R25, P0, PT, RZ, -R18, RZ ;  /* 0x80000012ff197210 */ /* 0x000fc60007f1e0ff */
[----:B------:R-:W-:Y:S02]  /*1100*/  IMAD R19, R15, R16, R19 ;  /* 0x000000100f137224 */ /* 0x000fe400078e0213 */
[----:B------:R-:W-:-:S04]  /*1110*/  IMAD.HI.U32 R20, R21, R25, RZ ;  /* 0x0000001915147227 */ /* 0x000fc800078e00ff */
[----:B------:R-:W-:Y:S02]  /*1120*/  IMAD.X R18, RZ, RZ, ~R19, P0 ;  /* 0x000000ffff127224 */ /* 0x000fe400000e0e13 */
[----:B------:R-:W-:Y:S02]  /*1130*/  IMAD.MOV.U32 R19, RZ, RZ, RZ ;  /* 0x000000ffff137224 */ /* 0x000fe400078e00ff */
[----:B------:R-:W-:-:S04]  /*1140*/  IMAD.WIDE.U32 R20, P0, R21, R18, R20 ;  /* 0x0000001215147225 */ /* 0x000fc80007800014 */
[C---:B------:R-:W-:Y:S02]  /*1150*/  IMAD R24, R15.reuse, R18, RZ ;  /* 0x000000120f187224 */ /* 0x040fe400078e02ff */
[----:B------:R-:W-:-:S04]  /*1160*/  IMAD.HI.U32 R21, P1, R15, R25, R20 ;  /* 0x000000190f157227 */ /* 0x000fc80007820014 */
[----:B------:R-:W-:Y:S01]  /*1170*/  IMAD.HI.U32 R18, R15, R18, RZ ;  /* 0x000000120f127227 */ /* 0x000fe200078e00ff */
[----:B------:R-:W-:-:S04]  /*1180*/  IADD3 R21, P2, PT, R24, R21, RZ ;  /* 0x0000001518157210 */ /* 0x000fc80007f5e0ff */
[----:B------:R-:W-:Y:S01]  /*1190*/  IADD3.X R15, PT, PT, R18, R15, RZ, P0, !PT ;  /* 0x0000000f120f7210 */ /* 0x000fe200007fe4ff */
[----:B------:R-:W-:-:S03]  /*11a0*/  IMAD.HI.U32 R18, R21, R14, RZ ;  /* 0x0000000e15127227 */ /* 0x000fc600078e00ff */
[----:B------:R-:W-:Y:S01]  /*11b0*/  IADD3.X R15, PT, PT, RZ, RZ, R15, P2, P1 ;  /* 0x000000ffff0f7210 */ /* 0x000fe200017e240f */
[----:B------:R-:W-:-:S04]  /*11c0*/  IMAD.WIDE.U32 R18, R21, R23, R18 ;  /* 0x0000001715127225 */ /* 0x000fc800078e0012 */
[C---:B------:R-:W-:Y:S02]  /*11d0*/  IMAD R21, R15.reuse, R23, RZ ;  /* 0x000000170f157224 */ /* 0x040fe400078e02ff */
[----:B------:R-:W-:-:S04]  /*11e0*/  IMAD.HI.U32 R18, P0, R15, R14, R18 ;  /* 0x0000000e0f127227 */ /* 0x000fc80007800012 */
[----:B------:R-:W-:Y:S01]  /*11f0*/  IMAD.HI.U32 R15, R15, R23, RZ ;  /* 0x000000170f0f7227 */ /* 0x000fe200078e00ff */
[----:B------:R-:W-:-:S03]  /*1200*/  IADD3 R21, P1, PT, R21, R18, RZ ;  /* 0x0000001215157210 */ /* 0x000fc60007f3e0ff */
[----:B------:R-:W-:Y:S02]  /*1210*/  IMAD.X R15, RZ, RZ, R15, P0 ;  /* 0x000000ffff0f7224 */ /* 0x000fe400000e060f */
[----:B------:R-:W-:-:S03]  /*1220*/  IMAD.WIDE.U32 R18, R21, R16, RZ ;  /* 0x0000001015127225 */ /* 0x000fc600078e00ff */
[----:B------:R-:W-:Y:S01]  /*1230*/  IADD3.X R15, PT, PT, RZ, R15, RZ, P1, !PT ;  /* 0x0000000fff0f7210 */ /* 0x000fe20000ffe4ff */
[----:B------:R-:W-:Y:S01]  /*1240*/  IMAD R21, R21, R17, R19 ;  /* 0x0000001115157224 */ /* 0x000fe200078e0213 */
[----:B------:R-:W-:-:S03]  /*1250*/  IADD3 R25, P1, PT, -R18, R14, RZ ;  /* 0x0000000e12197210 */ /* 0x000fc60007f3e1ff */
[-C--:B------:R-:W-:Y:S01]  /*1260*/  IMAD R14, R15, R16.reuse, R21 ;  /* 0x000000100f0e7224 */ /* 0x080fe200078e0215 */
[----:B------:R-:W-:-:S03]  /*1270*/  ISETP.GE.U32.AND P0, PT, R25, R16, PT ;  /* 0x000000101900720c */ /* 0x000fc60003f06070 */
[----:B------:R-:W-:Y:S01]  /*1280*/  IMAD.X R14, R23, 0x1, ~R14, P1 ;  /* 0x00000001170e7824 */ /* 0x000fe200008e0e0e */
[----:B------:R-:W-:Y:S01]  /*1290*/  IADD3 R19, P1, PT, R25, -R16, RZ ;  /* 0x8000001019137210 */ /* 0x000fe20007f3e0ff */
[----:B------:R-:W-:-:S03]  /*12a0*/  IMAD.MOV.U32 R23, RZ, RZ, 0x0 ;  /* 0x00000000ff177424 */ /* 0x000fc600078e00ff */
[C---:B------:R-:W-:Y:S01]  /*12b0*/  ISETP.GE.U32.AND.EX P0, PT, R14.reuse, R17, PT, P0 ;  /* 0x000000110e00720c */ /* 0x040fe20003f06100 */
[----:B------:R-:W-:Y:S01]  /*12c0*/  IMAD.X R18, R14, 0x1, ~R17, P1 ;  /* 0x000000010e127824 */ /* 0x000fe200008e0e11 */
[----:B------:R-:W-:Y:S02]  /*12d0*/  ISETP.NE.U32.AND P1, PT, R16, RZ, PT ;  /* 0x000000ff1000720c */ /* 0x000fe40003f25070 */
[----:B------:R-:W-:Y:S02]  /*12e0*/  SEL R19, R19, R25, P0 ;  /* 0x0000001913137207 */ /* 0x000fe40000000000 */
[----:B------:R-:W-:Y:S02]  /*12f0*/  SEL R18, R18, R14, P0 ;  /* 0x0000000e12127207 */ /* 0x000fe40000000000 */
[CC--:B------:R-:W-:Y:S02]  /*1300*/  ISETP.GE.U32.AND P0, PT, R19.reuse, R16.reuse, PT ;  /* 0x000000101300720c */ /* 0x0c0fe40003f06070 */
[----:B------:R-:W-:-:S02]  /*1310*/  IADD3 R14, P2, PT, R19, -R16, RZ ;  /* 0x80000010130e7210 */ /* 0x000fc40007f5e0ff */
[CC--:B------:R-:W-:Y:S02]  /*1320*/  ISETP.GE.U32.AND.EX P0, PT, R18.reuse, R17.reuse, PT, P0 ;  /* 0x000000111200720c */ /* 0x0c0fe40003f06100 */
[----:B------:R-:W-:Y:S02]  /*1330*/  IADD3.X R15, PT, PT, R18, ~R17, RZ, P2, !PT ;  /* 0x80000011120f7210 */ /* 0x000fe400017fe4ff */
[----:B------:R-:W-:Y:S02]  /*1340*/  ISETP.NE.AND.EX P1, PT, R17, RZ, PT, P1 ;  /* 0x000000ff1100720c */ /* 0x000fe40003f25310 */
[----:B------:R-:W-:Y:S02]  /*1350*/  SEL R14, R14, R19, P0 ;  /* 0x000000130e0e7207 */ /* 0x000fe40000000000 */
[----:B------:R-:W-:Y:S02]  /*1360*/  SEL R15, R15, R18, P0 ;  /* 0x000000120f0f7207 */ /* 0x000fe40000000000 */
[----:B------:R-:W-:-:S02]  /*1370*/  SEL R14, R14, 0xffffffff, P1 ;  /* 0xffffffff0e0e7807 */ /* 0x000fc40000800000 */
[----:B------:R-:W-:Y:S01]  /*1380*/  SEL R15, R15, 0xffffffff, P1 ;  /* 0xffffffff0f0f7807 */ /* 0x000fe20000800000 */
[----:B------:R-:W-:Y:S06]  /*1390*/  RET.REL.NODEC R22 `(_ZN8collider3gpu33h160_bloom_compact_kernel_textureEPKhyPjS3_Phmm) ;  /* 0xffffffec16187950 */ /* 0x000fec0003c3ffff */
.L_x_5:
[----:B------:R-:W-:-:S00]  /*13a0*/  BRA `(.L_x_5) ;  /* 0xfffffffc00fc7947 */ /* 0x000fc0000383ffff */
[----:B------:R-:W-:-:S00]  /*13b0*/  NOP ;  /* 0x0000000000007918 */ /* 0x000fc00000000000 */
        /* <DEDUP_REMOVED lines=12> */
.L_x_24:


//--------------------- .text._ZN8collider3gpu25h160_bloom_compact_kernelEPKhS2_PjS3_Phmm --------------------------
	.section	.text._ZN8collider3gpu25h160_bloom_compact_kernelEPKhS2_PjS3_Phmm,"ax",@progbits
	.align	128
        .global         _ZN8collider3gpu25h160_bloom_compact_kernelEPKhS2_PjS3_Phmm
        .type           _ZN8collider3gpu25h160_bloom_compact_kernelEPKhS2_PjS3_Phmm,@function
        .size           _ZN8collider3gpu25h160_bloom_compact_kernelEPKhS2_PjS3_Phmm,(.L_x_25 - _ZN8collider3gpu25h160_bloom_compact_kernelEPKhS2_PjS3_Phmm)
        .other          _ZN8collider3gpu25h160_bloom_compact_kernelEPKhS2_PjS3_Phmm,@"STO_CUDA_ENTRY STV_DEFAULT"
_ZN8collider3gpu25h160_bloom_compact_kernelEPKhS2_PjS3_Phmm:
.text._ZN8collider3gpu25h160_bloom_compact_kernelEPKhS2_PjS3_Phmm:
        /* <DEDUP_REMOVED lines=18> */
[----:B------:R-:W5:Y:S04]  /*0120*/  LDG.E.U8.CONSTANT R3, desc[UR6][R6.64+0x12] ;  /* 0x0000120606037981 */ /* 0x000f68000c1e9100 */
[----:B------:R-:W5:Y:S04]  /*0130*/  LDG.E.U8.CONSTANT R4, desc[UR6][R6.64+0x11] ;  /* 0x0000110606047981 */ /* 0x000f68000c1e9100 */
[----:B------:R1:W5:Y:S01]  /*0140*/  LDG.E.U8.CONSTANT R5, desc[UR6][R6.64+0x10] ;  /* 0x0000100606057981 */ /* 0x000362000c1e9100 */
        /* <DEDUP_REMOVED lines=16> */
[----:B-----5:R-:W-:-:S04]  /*0250*/  IMAD.WIDE.U32 R16, R3, 0x10000, RZ ;  /* 0x0001000003107825 */ /* 0x020fc800078e00ff */
        /* <DEDUP_REMOVED lines=89> */
[----:B------:R-:W0:Y:S04]  /*07f0*/  LDCU UR8, c[0x3][0x4] ;  /* 0x00c00080ff0877ac */ /* 0x000e280008000800 */
[----:B------:R-:W-:Y:S01]  /*0800*/  IMAD.X R7, R13, 0x1, R15, P0 ;  /* 0x000000010d077824 */ /* 0x000fe200000e060f */
[----:B------:R-:W1:Y:S01]  /*0810*/  LDCU UR14, c[0x3][0x8] ;  /* 0x00c00100ff0e77ac */ /* 0x000e620008000800 */
[----:B------:R-:W2:Y:S01]  /*0820*/  LDCU UR9, c[0x3][URZ] ;  /* 0x00c00000ff0977ac */ /* 0x000ea20008000800 */
[----:B------:R-:W3:Y:S01]  /*0830*/  LDCU.64 UR10, c[0x0][0x388] ;  /* 0x00007100ff0a77ac */ /* 0x000ee20008000a00 */
[----:B------:R-:W-:-:S05]  /*0840*/  UMOV UR4, URZ ;  /* 0x000000ff00047c82 */ /* 0x000fca0008000000 */
.L_x_10:
[----:B------:R-:W-:Y:S01]  /*0850*/  IMAD R23, R7, UR4, RZ ;  /* 0x0000000407177c24 */ /* 0x000fe2000f8e02ff */
[----:B------:R-:W-:Y:S01]  /*0860*/  BSSY.RECONVERGENT B0, `(.L_x_7) ;  /* 0x000001d000007945 */ /* 0x000fe20003800200 */
[----:B------:R-:W-:Y:S01]  /*0870*/  IMAD.WIDE.U32 R14, R6, UR4, R12 ;  /* 0x00000004060e7c25 */ /* 0x000fe2000f8e000c */
[----:B------:R-:W-:-:S04]  /*0880*/  UIADD3 UR4, UPT, UPT, UR4, 0x1, URZ ;  /* 0x0000000104047890 */ /* 0x000fc8000fffe0ff */
[----:B------:R-:W-:Y:S01]  /*0890*/  IADD3 R23, PT, PT, R15, R23, RZ ;  /* 0x000000170f177210 */ /* 0x000fe20007ffe0ff */
[----:B-1----:R-:W-:-:S03]  /*08a0*/  UISETP.NE.AND UP0, UPT, UR4, UR14, UPT ;  /* 0x0000000e0400728c */ /* 0x002fc6000bf05270 */
        /* <DEDUP_REMOVED lines=9> */
[----:B0-----:R-:W-:Y:S02]  /*0940*/  IMAD.MOV.U32 R16, RZ, RZ, RZ ;  /* 0x000000ffff107224 */ /* 0x001fe400078e00ff */
[----:B-1----:R-:W-:-:S04]  /*0950*/  IMAD.MOV R19, RZ, RZ, -R17 ;  /* 0x000000ffff137224 */ /* 0x002fc800078e0a11 */
[----:B------:R-:W-:-:S04]  /*0960*/  IMAD R19, R19, UR9, RZ ;  /* 0x0000000913137c24 */ /* 0x000fc8000f8e02ff */
[----:B------:R-:W-:-:S06]  /*0970*/  IMAD.HI.U32 R17, R17, R19, R16 ;  /* 0x0000001311117227 */ /* 0x000fcc00078e0010 */
[----:B------:R-:W-:-:S05]  /*0980*/  IMAD.HI.U32 R17, R17, R14, RZ ;  /* 0x0000000e11117227 */ /* 0x000fca00078e00ff */
[----:B------:R-:W-:-:S05]  /*0990*/  IADD3 R17, PT, PT, -R17, RZ, RZ ;  /* 0x000000ff11117210 */ /* 0x000fca0007ffe1ff */
[----:B------:R-:W-:-:S05]  /*09a0*/  IMAD R14, R17, UR9, R14 ;  /* 0x00000009110e7c24 */ /* 0x000fca000f8e020e */
[----:B------:R-:W-:-:S13]  /*09b0*/  ISETP.GE.U32.AND P0, PT, R14, UR9, PT ;  /* 0x000000090e007c0c */ /* 0x000fda000bf06070 */
[----:B------:R-:W-:-:S05]  /*09c0*/  @P0 VIADD R14, R14, -UR9 ;  /* 0x800000090e0e0c36 */ /* 0x000fca0008000000 */
[----:B------:R-:W-:-:S13]  /*09d0*/  ISETP.GE.U32.AND P0, PT, R14, UR9, PT ;  /* 0x000000090e007c0c */ /* 0x000fda000bf06070 */
[----:B------:R-:W-:Y:S01]  /*09e0*/  @P0 VIADD R14, R14, -UR9 ;  /* 0x800000090e0e0c36 */ /* 0x000fe20008000000 */
[----:B------:R-:W-:Y:S01]  /*09f0*/  @!P1 LOP3.LUT R14, RZ, UR9, RZ, 0x33, !PT ;  /* 0x00000009ff0e9c12 */ /* 0x000fe2000f8e33ff */
[----:B------:R-:W-:Y:S06]  /*0a00*/  BRA `(.L_x_9) ;  /* 0x0000000000087947 */ /* 0x000fec0003800000 */
.L_x_8:
[----:B------:R-:W-:-:S07]  /*0a10*/  MOV R22, 0xa30 ;  /* 0x00000a3000167802 */ /* 0x000fce0000000f00 */
[----:B--23--:R-:W-:Y:S05]  /*0a20*/  CALL.REL.NOINC `($__internal_1_$__cuda_sm20_rem_u64) ;  /* 0x0000000400587944 */ /* 0x00cfea0003c00000 */
.L_x_9:
[----:B---3--:R-:W-:Y:S05]  /*0a30*/  BSYNC.RECONVERGENT B0 ;  /* 0x0000000000007941 */ /* 0x008fea0003800200 */
.L_x_7:
[----:B------:R-:W-:-:S04]  /*0a40*/  SHF.R.U64 R16, R14, 0x3, R15 ;  /* 0x000000030e107819 */ /* 0x000fc8000000120f */
[----:B------:R-:W-:-:S04]  /*0a50*/  IADD3 R16, P0, PT, R16, UR10, RZ ;  /* 0x0000000a10107c10 */ /* 0x000fc8000ff1e0ff */
[----:B------:R-:W-:-:S05]  /*0a60*/  LEA.HI.X R17, R15, UR11, RZ, 0x1d, P0 ;  /* 0x0000000b0f117c11 */ /* 0x000fca00080fecff */
[----:B------:R-:W2:Y:S01]  /*0a70*/  LDG.E.U8.CONSTANT R16, desc[UR6][R16.64] ;  /* 0x0000000610107981 */ /* 0x000ea2000c1e9100 */
[----:B------:R-:W-:-:S04]  /*0a80*/  LOP3.LUT R14, R14, 0x7, RZ, 0xc0, !PT ;  /* 0x000000070e0e7812 */ /* 0x000fc800078ec0ff */
[----:B------:R-:W-:-:S04]  /*0a90*/  ISETP.GT.U32.AND P0, PT, R14, 0xffff, PT ;  /* 0x0000ffff0e00780c */ /* 0x000fc80003f04070 */
[----:B------:R-:W-:-:S04]  /*0aa0*/  SEL R14, R14, 0xffff, !P0 ;  /* 0x0000ffff0e0e7807 */ /* 0x000fc80004000000 */
[----:B------:R-:W-:-:S04]  /*0ab0*/  LOP3.LUT R15, R14, 0xffff, RZ, 0xc0, !PT ;  /* 0x0000ffff0e0f7812 */ /* 0x000fc800078ec0ff */
[----:B--2---:R-:W-:-:S04]  /*0ac0*/  SHF.R.U32.HI R14, RZ, R15, R16 ;  /* 0x0000000fff0e7219 */ /* 0x004fc80000011610 */
[----:B------:R-:W-:-:S04]  /*0ad0*/  LOP3.LUT R14, R14, 0x1, RZ, 0xc0, !PT ;  /* 0x000000010e0e7812 */ /* 0x000fc800078ec0ff */
[----:B------:R-:W-:-:S13]  /*0ae0*/  ISETP.NE.U32.AND P0, PT, R14, 0x1, PT ;  /* 0x000000010e00780c */ /* 0x000fda0003f05070 */
[----:B------:R-:W-:Y:S05]  /*0af0*/  @P0 EXIT ;  /* 0x000000000000094d */ /* 0x000fea0003800000 */
[----:B------:R-:W-:Y:S05]  /*0b00*/  BRA.U UP0, `(.L_x_10) ;  /* 0xfffffffd00507547 */ /* 0x000fea000b83ffff */
.L_x_6:
        /* <DEDUP_REMOVED lines=72> */
        .weak           $__internal_1_$__cuda_sm20_rem_u64
        .type           $__internal_1_$__cuda_sm20_rem_u64,@function
        .size           $__internal_1_$__cuda_sm20_rem_u64,(.L_x_25 - $__internal_1_$__cuda_sm20_rem_u64)
$__internal_1_$__cuda_sm20_rem_u64:
        /* <DEDUP_REMOVED lines=64> */
[----:B------:R-:W-:Y:S06]  /*1390*/  RET.REL.NODEC R22 `(_ZN8collider3gpu25h160_bloom_compact_kernelEPKhS2_PjS3_Phmm) ;  /* 0xffffffec16187950 */ /* 0x000fec0003c3ffff */
.L_x_11:
        /* <DEDUP_REMOVED lines=14> */
.L_x_25:


//--------------------- .text._ZN8collider3gpu31h160_bloom_batch_kernel_textureEPKhyPhm --------------------------
	.section	.text._ZN8collider3gpu31h160_bloom_batch_kernel_textureEPKhyPhm,"ax",@progbits
	.align	128
        .global         _ZN8collider3gpu31h160_bloom_batch_kernel_textureEPKhyPhm
        .type           _ZN8collider3gpu31h160_bloom_batch_kernel_textureEPKhyPhm,@function
        .size           _ZN8collider3gpu31h160_bloom_batch_kernel_textureEPKhyPhm,(.L_x_26 - _ZN8collider3gpu31h160_bloom_batch_kernel_textureEPKhyPhm)
        .other          _ZN8collider3gpu31h160_bloom_batch_kernel_textureEPKhyPhm,@"STO_CUDA_ENTRY STV_DEFAULT"
_ZN8collider3gpu31h160_bloom_batch_kernel_textureEPKhyPhm:
.text._ZN8collider3gpu31h160_bloom_batch_kernel_textureEPKhyPhm:
        /* <DEDUP_REMOVED lines=26> */
[----:B---3--:R-:W-:Y:S01]  /*01a0*/  IMAD R17, R3, 0x2745937f, RZ ;  /* 0x2745937f03117824 */ /* 0x008fe200078e02ff */
[----:B------:R-:W-:Y:S01]  /*01b0*/  IADD3 R13, PT, PT, R13, R15, RZ ;  /* 0x0000000f0d0d7210 */ /* 0x000fe20007ffe0ff */
[C---:B------:R-:W-:Y:S02]  /*01c0*/  IMAD R15, R8.reuse, -0x775ed616, R9 ;  /* 0x88a129ea080f7824 */ /* 0x040fe400078e0209 */
[----:B------:R-:W-:Y:S01]  /*01d0*/  IMAD.WIDE.U32 R8, R8, -0x80000000, RZ ;  /* 0x8000000008087825 */ /* 0x000fe200078e00ff */
[----:B------:R-:W-:-:S03]  /*01e0*/  SHF.R.U32.HI R13, RZ, 0x1, R13 ;  /* 0x00000001ff0d7819 */ /* 0x000fc6000001160d */
[----:B------:R-:W-:Y:S01]  /*01f0*/  IMAD.IADD R3, R9, 0x1, R15 ;  /* 0x0000000109037824 */ /* 0x000fe200078e020f */
[----:B------:R-:W-:Y:S01]  /*0200*/  LOP3.LUT R14, R13, R8, RZ, 0xfc, !PT ;  /* 0x000000080d0e7212 */ /* 0x000fe200078efcff */
[----:B-1----:R-:W-:-:S04]  /*0210*/  IMAD.WIDE.U32 R4, R2, 0x2745937f, RZ ;  /* 0x2745937f02047825 */ /* 0x002fc800078e00ff */
[----:B------:R-:W-:Y:S02]  /*0220*/  IMAD R17, R2, 0x4cf5ad43, R17 ;  /* 0x4cf5ad4302117824 */ /* 0x000fe400078e0211 */
[----:B----4-:R-:W-:-:S04]  /*0230*/  IMAD.WIDE.U32 R8, R11, 0x1000000, RZ ;  /* 0x010000000b087825 */ /* 0x010fc800078e00ff */
[----:B------:R-:W-:Y:S02]  /*0240*/  IMAD R15, R3, 0x2745937f, RZ ;  /* 0x2745937f030f7824 */ /* 0x000fe400078e02ff */
[----:B------:R-:W-:-:S04]  /*0250*/  IMAD.WIDE.U32 R10, R10, 0x10000, RZ ;  /* 0x000100000a0a7825 */ /* 0x000fc800078e00ff */
[----:B------:R-:W-:-:S04]  /*0260*/  IMAD.WIDE.U32 R12, R7, 0x100, RZ ;  /* 0x00000100070c7825 */ /* 0x000fc800078e00ff */
[----:B------:R-:W-:Y:S01]  /*0270*/  IMAD.IADD R3, R5, 0x1, R17 ;  /* 0x0000000105037824 */ /* 0x000fe200078e0211 */
[----:B------:R-:W-:Y:S01]  /*0280*/  LOP3.LUT R5, R12, R10, R8, 0xfe, !PT ;  /* 0x0000000a0c057212 */ /* 0x000fe200078efe08 */
[C---:B------:R-:W-:Y:S01]  /*0290*/  IMAD R17, R14.reuse, 0x4cf5ad43, R15 ;  /* 0x4cf5ad430e117824 */ /* 0x040fe200078e020f */
[----:B------:R-:W-:Y:S01]  /*02a0*/  LOP3.LUT R8, R13, R11, R9, 0xfe, !PT ;  /* 0x0000000b0d087212 */ /* 0x000fe200078efe09 */
[----:B------:R-:W-:Y:S01]  /*02b0*/  IMAD.WIDE.U32 R14, R14, 0x2745937f, RZ ;  /* 0x2745937f0e0e7825 */ /* 0x000fe200078e00ff */
[----:B------:R-:W-:Y:S02]  /*02c0*/  SHF.R.U32.HI R7, RZ, 0x1f, R3 ;  /* 0x0000001fff077819 */ /* 0x000fe40000011603 */
[----:B------:R-:W-:Y:S01]  /*02d0*/  LOP3.LUT R6, R5, R6, RZ, 0xfc, !PT ;  /* 0x0000000605067212 */ /* 0x000fe200078efcff */
[----:B------:R-:W-:Y:S01]  /*02e0*/  IMAD R2, R2, 0x4e8b26fe, RZ ;  /* 0x4e8b26fe02027824 */ /* 0x000fe200078e02ff */
[----:B------:R-:W-:Y:S01]  /*02f0*/  IADD3 R9, PT, PT, R15, R17, RZ ;  /* 0x000000110f097210 */ /* 0x000fe20007ffe0ff */
[----:B------:R-:W-:Y:S01]  /*0300*/  IMAD R5, R8, 0x114253d5, RZ ;  /* 0x114253d508057824 */ /* 0x000fe200078e02ff */
[----:B------:R-:W-:Y:S01]  /*0310*/  LOP3.LUT R10, R14, UR5, RZ, 0x3c, !PT ;  /* 0x000000050e0a7c12 */ /* 0x000fe2000f8e3cff */
[----:B------:R-:W-:Y:S01]  /*0320*/  IMAD.U32 R13, R8, -0x80000000, RZ ;  /* 0x80000000080d7824 */ /* 0x000fe200078e00ff */
[----:B------:R-:W-:Y:S01]  /*0330*/  LOP3.LUT R7, R7, R2, RZ, 0xfc, !PT ;  /* 0x0000000207077212 */ /* 0x000fe200078efcff */
[----:B------:R-:W-:Y:S01]  /*0340*/  IMAD R11, R6, -0x783c846f, R5 ;  /* 0x87c37b91060b7824 */ /* 0x000fe200078e0205 */
[----:B------:R-:W-:Y:S01]  /*0350*/  SHF.L.W.U32.HI R2, R10, 0x1b, R9 ;  /* 0x0000001b0a027819 */ /* 0x000fe20000010e09 */
[----:B------:R-:W-:Y:S01]  /*0360*/  IMAD R15, R6, -0x775ed616, R13 ;  /* 0x88a129ea060f7824 */ /* 0x000fe200078e020d */
[----:B------:R-:W-:Y:S01]  /*0370*/  SHF.R.U64 R3, R4, 0x1f, R3 ;  /* 0x0000001f04037819 */ /* 0x000fe20000001203 */
[----:B------:R-:W-:Y:S01]  /*0380*/  IMAD R12, R7, 0x114253d5, RZ ;  /* 0x114253d5070c7824 */ /* 0x000fe200078e02ff */
[----:B------:R-:W-:Y:S01]  /*0390*/  SHF.L.W.U32.HI R10, R9, 0x1b, R10 ;  /* 0x0000001b090a7819 */ /* 0x000fe20000010e0a */
[----:B------:R-:W-:-:S04]  /*03a0*/  IMAD.WIDE.U32 R8, R6, 0x114253d5, RZ ;  /* 0x114253d506087825 */ /* 0x000fc800078e00ff */
[----:B------:R-:W-:Y:S02]  /*03b0*/  HFMA2 R8, -RZ, RZ, 54.875, -1833 ;  /* 0x52dce729ff087431 */ /* 0x000fe400000001ff */
[----:B------:R-:W-:-:S04]  /*03c0*/  IMAD.WIDE.U32 R4, R6, -0x80000000, RZ ;  /* 0x8000000006047825 */ /* 0x000fc800078e00ff */
[C---:B------:R-:W-:Y:S02]  /*03d0*/  IMAD R13, R3.reuse, -0x783c846f, R12 ;  /* 0x87c37b91030d7824 */ /* 0x040fe400078e020c */
[----:B------:R-:W-:-:S04]  /*03e0*/  IMAD.WIDE.U32 R6, R3, 0x114253d5, RZ ;  /* 0x114253d503067825 */ /* 0x000fc800078e00ff */
[----:B------:R-:W-:Y:S01]  /*03f0*/  IMAD.IADD R3, R9, 0x1, R11 ;  /* 0x0000000109037824 */ /* 0x000fe200078e020b */
[----:B------:R-:W-:Y:S01]  /*0400*/  IADD3 R13, PT, PT, R7, R13, RZ ;  /* 0x0000000d070d7210 */ /* 0x000fe20007ffe0ff */
[----:B------:R-:W-:Y:S01]  /*0410*/  IMAD.IADD R11, R5, 0x1, R15 ;  /* 0x00000001050b7824 */ /* 0x000fe200078e020f */
[----:B------:R-:W-:Y:S01]  /*0420*/  IADD3 R15, P0, PT, R10, UR5, RZ ;  /* 0x000000050a0f7c10 */ /* 0x000fe2000ff1e0ff */
[----:B------:R-:W-:Y:S01]  /*0430*/  IMAD.MOV.U32 R9, RZ, RZ, 0x0 ;  /* 0x00000000ff097424 */ /* 0x000fe200078e00ff */
[----:B------:R-:W-:Y:S02]  /*0440*/  LOP3.LUT R10, R6, UR5, RZ, 0x3c, !PT ;  /* 0x00000005060a7c12 */ /* 0x000fe4000f8e3cff */
[----:B------:R-:W-:Y:S01]  /*0450*/  SHF.R.U32.HI R5, RZ, 0x1, R3 ;  /* 0x00000001ff057819 */ /* 0x000fe20000011603 */
[----:B------:R-:W-:Y:S01]  /*0460*/  IMAD.X R12, RZ, RZ, R2, P0 ;  /* 0x000000ffff0c7224 */ /* 0x000fe200000e0602 */
[----:B------:R-:W-:Y:S01]  /*0470*/  SHF.L.W.U32.HI R7, R13, 0x1f, R10 ;  /* 0x0000001f0d077819 */ /* 0x000fe20000010e0a */
[----:B------:R-:W-:Y:S01]  /*0480*/  IMAD.WIDE.U32 R2, R15, 0x5, R8 ;  /* 0x000000050f027825 */ /* 0x000fe200078e0008 */
[----:B------:R-:W-:-:S02]  /*0490*/  LOP3.LUT R6, R5, R4, RZ, 0xfc, !PT ;  /* 0x0000000405067212 */ /* 0x000fc400078efcff */
[----:B------:R-:W-:Y:S01]  /*04a0*/  MOV R5, 0x0 ;  /* 0x0000000000057802 */ /* 0x000fe20000000f00 */
[----:B------:R-:W-:Y:S01]  /*04b0*/  IMAD R15, R11, 0x2745937f, RZ ;  /* 0x2745937f0b0f7824 */ /* 0x000fe200078e02ff */
[----:B------:R-:W-:Y:S01]  /*04c0*/  IADD3 R9, P0, PT, R7, R2, RZ ;  /* 0x0000000207097210 */ /* 0x000fe20007f1e0ff */
[----:B------:R-:W-:Y:S01]  /*04d0*/  IMAD R11, R12, 0x5, RZ ;  /* 0x000000050c0b7824 */ /* 0x000fe200078e02ff */
[----:B------:R-:W-:Y:S01]  /*04e0*/  SHF.L.W.U32.HI R8, R10, 0x1f, R13 ;  /* 0x0000001f0a087819 */ /* 0x000fe20000010e0d */
[----:B------:R-:W-:Y:S02]  /*04f0*/  IMAD.MOV.U32 R4, RZ, RZ, 0x38495ab5 ;  /* 0x38495ab5ff047424 */ /* 0x000fe400078e00ff */
[C---:B------:R-:W-:Y:S02]  /*0500*/  IMAD R15, R6.reuse, 0x4cf5ad43, R15 ;  /* 0x4cf5ad43060f7824 */ /* 0x040fe400078e020f */
[----:B------:R-:W-:Y:S02]  /*0510*/  IMAD.IADD R10, R3, 0x1, R11 ;  /* 0x00000001030a7824 */ /* 0x000fe400078e020b */
[----:B------:R-:W-:-:S04]  /*0520*/  IMAD.WIDE.U32 R6, R6, 0x2745937f, RZ ;  /* 0x2745937f06067825 */ /* 0x000fc800078e00ff */
[----:B------:R-:W-:Y:S01]  /*0530*/  IMAD.WIDE.U32 R4, R9, 0x5, R4 ;  /* 0x0000000509047825 */ /* 0x000fe200078e0004 */
[----:B------:R-:W-:Y:S02]  /*0540*/  IADD3 R3, PT, PT, R7, R15, RZ ;  /* 0x0000000f07037210 */ /* 0x000fe40007ffe0ff */
[----:B------:R-:W-:Y:S01]  /*0550*/  LOP3.LUT R7, R2, 0x14, R6, 0x96, !PT ;  /* 0x0000001402077812 */ /* 0x000fe200078e9606 */
[----:B------:R-:W-:Y:S01]  /*0560*/  IMAD.X R8, R8, 0x1, R10, P0 ;  /* 0x0000000108087824 */ /* 0x000fe200000e060a */
[----:B------:R-:W-:Y:S02]  /*0570*/  LOP3.LUT R2, R4, 0x14, RZ, 0x3c, !PT ;  /* 0x0000001404027812 */ /* 0x000fe400078e3cff */
[----:B------:R-:W-:Y:S01]  /*0580*/  LOP3.LUT R6, R10, R3, RZ, 0x3c, !PT ;  /* 0x000000030a067212 */ /* 0x000fe200078e3cff */
[----:B------:R-:W-:Y:S01]  /*0590*/  IMAD R4, R8, 0x5, RZ ;  /* 0x0000000508047824 */ /* 0x000fe200078e02ff */
[----:B------:R-:W-:-:S03]  /*05a0*/  IADD3 R7, P0, PT, R2, R7, RZ ;  /* 0x0000000702077210 */ /* 0x000fc60007f1e0ff */
[----:B------:R-:W-:Y:S01]  /*05b0*/  IMAD.IADD R5, R5, 0x1, R4 ;  /* 0x0000000105057824 */ /* 0x000fe200078e0204 */
[----:B------:R-:W-:-:S04]  /*05c0*/  IADD3 R3, P1, PT, R7, R2, RZ ;  /* 0x0000000207037210 */ /* 0x000fc80007f3e0ff */
[----:B------:R-:W-:Y:S02]  /*05d0*/  IADD3.X R6, PT, PT, R6, R5, RZ, P0, !PT ;  /* 0x0000000506067210 */ /* 0x000fe400007fe4ff */
[----:B------:R-:W-:Y:S02]  /*05e0*/  PLOP3.LUT P0, PT, PT, PT, PT, 0x80, 0x8 ;  /* 0x000000000008781c */ /* 0x000fe40003f0f070 */
        /* <DEDUP_REMOVED lines=9> */
[C---:B------:R-:W-:Y:S01]  /*0680*/  IMAD R9, R4.reuse, -0xae5029, R5 ;  /* 0xff51afd704097824 */ /* 0x040fe200078e0205 */
[----:B------:R-:W-:Y:S01]  /*0690*/  IADD3 R6, PT, PT, R3, R7, RZ ;  /* 0x0000000703067210 */ /* 0x000fe20007ffe0ff */
[----:B------:R-:W-:-:S03]  /*06a0*/  IMAD.WIDE.U32 R4, R4, -0x12aa7333, RZ ;  /* 0xed558ccd04047825 */ /* 0x000fc600078e00ff */
[----:B------:R-:W-:Y:S01]  /*06b0*/  SHF.R.U32.HI R7, RZ, 0x1, R6 ;  /* 0x00000001ff077819 */ /* 0x000fe20000011606 */
[----:B------:R-:W-:-:S03]  /*06c0*/  IMAD.IADD R5, R5, 0x1, R9 ;  /* 0x0000000105057824 */ /* 0x000fc600078e0209 */
[----:B------:R-:W-:Y:S01]  /*06d0*/  LOP3.LUT R2, R7, R2, RZ, 0x3c, !PT ;  /* 0x0000000207027212 */ /* 0x000fe200078e3cff */
[----:B------:R-:W-:Y:S01]  /*06e0*/  IMAD R7, R6, 0x1a85ec53, RZ ;  /* 0x1a85ec5306077824 */ /* 0x000fe200078e02ff */
[----:B------:R-:W-:Y:S01]  /*06f0*/  SHF.R.U32.HI R3, RZ, 0x1, R5 ;  /* 0x00000001ff037819 */ /* 0x000fe20000011605 */
[----:B------:R-:W-:Y:S02]  /*0700*/  IMAD R5, R5, 0x1a85ec53, RZ ;  /* 0x1a85ec5305057824 */ /* 0x000fe400078e02ff */
[C---:B------:R-:W-:Y:S01]  /*0710*/  IMAD R7, R2.reuse, -0x3b314602, R7 ;  /* 0xc4ceb9fe02077824 */ /* 0x040fe200078e0207 */
[----:B------:R-:W-:Y:S01]  /*0720*/  LOP3.LUT R4, R3, R4, RZ, 0x3c, !PT ;  /* 0x0000000403047212 */ /* 0x000fe200078e3cff */
[----:B------:R-:W-:-:S04]  /*0730*/  IMAD.WIDE.U32 R2, R2, 0x1a85ec53, RZ ;  /* 0x1a85ec5302027825 */ /* 0x000fc800078e00ff */
[C---:B------:R-:W-:Y:S01]  /*0740*/  IMAD R9, R4.reuse, -0x3b314602, R5 ;  /* 0xc4ceb9fe04097824 */ /* 0x040fe200078e0205 */
[----:B------:R-:W-:Y:S01]  /*0750*/  IADD3 R6, PT, PT, R3, R7, RZ ;  /* 0x0000000703067210 */ /* 0x000fe20007ffe0ff */
[----:B------:R-:W-:-:S03]  /*0760*/  IMAD.WIDE.U32 R4, R4, 0x1a85ec53, RZ ;  /* 0x1a85ec5304047825 */ /* 0x000fc600078e00ff */
[----:B------:R-:W-:Y:S01]  /*0770*/  SHF.R.U32.HI R3, RZ, 0x1, R6 ;  /* 0x00000001ff037819 */ /* 0x000fe20000011606 */
[----:B------:R-:W-:-:S03]  /*0780*/  IMAD.IADD R7, R5, 0x1, R9 ;  /* 0x0000000105077824 */ /* 0x000fc600078e0209 */
[----:B------:R-:W-:Y:S02]  /*0790*/  LOP3.LUT R2, R3, R2, RZ, 0x3c, !PT ;  /* 0x0000000203027212 */ /* 0x000fe400078e3cff */
[----:B------:R-:W-:-:S04]  /*07a0*/  SHF.R.U32.HI R5, RZ, 0x1, R7 ;  /* 0x00000001ff057819 */ /* 0x000fc80000011607 */
[----:B------:R-:W-:-:S04]  /*07b0*/  LOP3.LUT R5, R5, R4, RZ, 0x3c, !PT ;  /* 0x0000000405057212 */ /* 0x000fc800078e3cff */
[----:B------:R-:W-:-:S04]  /*07c0*/  IADD3 R2, P1, PT, R5, R2, RZ ;  /* 0x0000000205027210 */ /* 0x000fc80007f3e0ff */
[----:B------:R-:W-:Y:S02]  /*07d0*/  IADD3 R9, P2, PT, R2, R5, RZ ;  /* 0x0000000502097210 */ /* 0x000fe40007f5e0ff */
[----:B------:R-:W-:-:S05]  /*07e0*/  IADD3.X R3, PT, PT, R7, R6, RZ, P1, !PT ;  /* 0x0000000607037210 */ /* 0x000fca0000ffe4ff */
[----:B------:R-:W-:Y:S01]  /*07f0*/  IMAD.X R8, R3, 0x1, R7, P2 ;  /* 0x0000000103087824 */ /* 0x000fe200010e0607 */
[----:B------:R-:W-:Y:S06]  /*0800*/  BRA.U !UP0, `(.L_x_12) ;  /* 0x0000000108d47547 */ /* 0x000fec000b800000 */
[----:B------:R-:W-:Y:S01]  /*0810*/  BSSY.RECONVERGENT B0, `(.L_x_12) ;  /* 0x0000034000007945 */ /* 0x000fe20003800200 */
[----:B------:R-:W-:Y:S01]  /*0820*/  MOV R11, RZ ;  /* 0x000000ff000b7202 */ /* 0x000fe20000000f00 */
[----:B------:R-:W0:Y:S01]  /*0830*/  LDCU UR8, c[0x3][0x4] ;  /* 0x00c00080ff0877ac */ /* 0x000e220008000800 */
[----:B------:R-:W1:Y:S01]  /*0840*/  LDCU UR9, c[0x3][URZ] ;  /* 0x00c00000ff0977ac */ /* 0x000e620008000800 */
[----:B------:R-:W2:Y:S04]  /*0850*/  LDCU UR10, c[0x3][0x8] ;  /* 0x00c00100ff0a77ac */ /* 0x000ea80008000800 */
.L_x_16:
[----:B------:R-:W-:Y:S01]  /*0860*/  IMAD R7, R8, R11, RZ ;  /* 0x0000000b08077224 */ /* 0x000fe200078e02ff */
[----:B------:R-:W-:Y:S01]  /*0870*/  BSSY.RECONVERGENT B1, `(.L_x_13) ;  /* 0x000001d000017945 */ /* 0x000fe20003800200 */
[----:B------:R-:W-:-:S04]  /*0880*/  IMAD.WIDE.U32 R4, R11, R9, R2 ;  /* 0x000000090b047225 */ /* 0x000fc800078e0002 */
[----:B------:R-:W-:-:S05]  /*0890*/  IMAD.IADD R12, R5, 0x1, R7 ;  /* 0x00000001050c7824 */ /* 0x000fca00078e0207 */
[----:B0-----:R-:W-:-:S04]  /*08a0*/  LOP3.LUT R6, R12, UR8, RZ, 0xfc, !PT ;  /* 0x000000080c067c12 */ /* 0x001fc8000f8efcff */
[----:B------:R-:W-:-:S13]  /*08b0*/  ISETP.NE.U32.AND P0, PT, R6, RZ, PT ;  /* 0x000000ff0600720c */ /* 0x000fda0003f05070 */
[----:B------:R-:W-:Y:S05]  /*08c0*/  @P0 BRA `(.L_x_14) ;  /* 0x00000000004c0947 */ /* 0x000fea0003800000 */
[----:B-1----:R-:W0:Y:S01]  /*08d0*/  I2F.U32.RP R5, UR9 ;  /* 0x0000000900057d06 */ /* 0x002e220008209000 */
[----:B------:R-:W-:-:S07]  /*08e0*/  ISETP.NE.U32.AND P1, PT, RZ, UR9, PT ;  /* 0x00000009ff007c0c */ /* 0x000fce000bf25070 */
[----:B0-----:R-:W0:Y:S02]  /*08f0*/  MUFU.RCP R5, R5 ;  /* 0x0000000500057308 */ /* 0x001e240000001000 */
[----:B0-----:R-:W-:Y:S02]  /*0900*/  IADD3 R6, PT, PT, R5, 0xffffffe, RZ ;  /* 0x0ffffffe05067810 */ /* 0x001fe40007ffe0ff */
[----:B------:R-:W-:-:S04]  /*0910*/  MOV R5, RZ ;  /* 0x000000ff00057202 */ /* 0x000fc80000000f00 */
[----:B------:R0:W1:Y:S02]  /*0920*/  F2I.FTZ.U32.TRUNC.NTZ R7, R6 ;  /* 0x0000000600077305 */ /* 0x000064000021f000 */
[----:B0-----:R-:W-:Y:S02]  /*0930*/  HFMA2 R6, -RZ, RZ, 0, 0 ;  /* 0x00000000ff067431 */ /* 0x001fe400000001ff */
[----:B-1----:R-:W-:-:S04]  /*0940*/  IMAD.MOV R13, RZ, RZ, -R7 ;  /* 0x000000ffff0d7224 */ /* 0x002fc800078e0a07 */
        /* <DEDUP_REMOVED lines=11> */
.L_x_14:
[----:B------:R-:W-:-:S07]  /*0a00*/  MOV R10, 0xa20 ;  /* 0x00000a20000a7802 */ /* 0x000fce0000000f00 */
[----:B-12---:R-:W-:Y:S05]  /*0a10*/  CALL.REL.NOINC `($__internal_2_$__cuda_sm20_rem_u64) ;  /* 0x0000000000687944 */ /* 0x006fea0003c00000 */
[----:B------:R-:W-:Y:S01]  /*0a20*/  IMAD.MOV.U32 R4, RZ, RZ, R6 ;  /* 0x000000ffff047224 */ /* 0x000fe200078e0006 */
[----:B------:R-:W-:-:S07]  /*0a30*/  MOV R5, R7 ;  /* 0x0000000700057202 */ /* 0x000fce0000000f00 */
.L_x_15:
[----:B--2---:R-:W-:Y:S05]  /*0a40*/  BSYNC.RECONVERGENT B1 ;  /* 0x0000000000017941 */ /* 0x004fea0003800200 */
.L_x_13:
[----:B------:R-:W0:Y:S01]  /*0a50*/  LDCU UR4, c[0x0][0x388] ;  /* 0x00007100ff0477ac */ /* 0x000e220008000800 */
[----:B------:R-:W-:Y:S01]  /*0a60*/  SHF.R.U64 R6, R4, 0x3, R5 ;  /* 0x0000000304067819 */ /* 0x000fe20000001205 */
[----:B------:R-:W-:-:S03]  /*0a70*/  UMOV UR5, URZ ;  /* 0x000000ff00057c82 */ /* 0x000fc60008000000 */
[----:B0-----:R-:W5:Y:S01]  /*0a80*/  TLD.LZ RZ, R5, R6, UR4, 1D, 0x1 ;  /* 0x00ff04ff06057f66 */ /* 0x001f6200081e01ff */
[----:B------:R-:W-:Y:S01]  /*0a90*/  LOP3.LUT R4, R4, 0x7, RZ, 0xc0, !PT ;  /* 0x0000000704047812 */ /* 0x000fe200078ec0ff */
[----:B------:R-:W-:-:S03]  /*0aa0*/  VIADD R11, R11, 0x1 ;  /* 0x000000010b0b7836 */ /* 0x000fc60000000000 */
[C---:B------:R-:W-:Y:S02]  /*0ab0*/  ISETP.GT.U32.AND P0, PT, R4.reuse, 0xffff, PT ;  /* 0x0000ffff0400780c */ /* 0x040fe40003f04070 */
[----:B------:R-:W-:Y:S02]  /*0ac0*/  ISETP.NE.AND P2, PT, R11, UR10, PT ;  /* 0x0000000a0b007c0c */ /* 0x000fe4000bf45270 */
[----:B------:R-:W-:-:S04]  /*0ad0*/  SEL R4, R4, 0xffff, !P0 ;  /* 0x0000ffff04047807 */ /* 0x000fc80004000000 */
[----:B------:R-:W-:Y:S02]  /*0ae0*/  LOP3.LUT R4, R4, 0xffff, RZ, 0xc0, !PT ;  /* 0x0000ffff04047812 */ /* 0x000fe400078ec0ff */
[----:B-----5:R-:W-:-:S04]  /*0af0*/  LOP3.LUT R5, R5, 0xff, RZ, 0xc0, !PT ;  /* 0x000000ff05057812 */ /* 0x020fc800078ec0ff */
[----:B------:R-:W-:-:S04]  /*0b00*/  SHF.R.U32.HI R5, RZ, R4, R5 ;  /* 0x00000004ff057219 */ /* 0x000fc80000011605 */
[----:B------:R-:W-:-:S04]  /*0b10*/  LOP3.LUT R5, R5, 0x1, RZ, 0xc0, !PT ;  /* 0x0000000105057812 */ /* 0x000fc800078ec0ff */
[----:B------:R-:W-:-:S04]  /*0b20*/  ISETP.NE.U32.AND P1, PT, R5, 0x1, PT ;  /* 0x000000010500780c */ /* 0x000fc80003f25070 */
[----:B------:R-:W-:-:S09]  /*0b30*/  PLOP3.LUT P0, PT, P1, PT, PT, 0x8, 0x80 ;  /* 0x000000000080781c */ /* 0x000fd20000f0e170 */
[----:B------:R-:W-:Y:S05]  /*0b40*/  @!P1 BRA P2, `(.L_x_16) ;  /* 0xfffffffc00449947 */ /* 0x000fea000103ffff */
[----:B------:R-:W-:Y:S05]  /*0b50*/  BSYNC.RECONVERGENT B0 ;  /* 0x0000000000007941 */ /* 0x000fea0003800200 */
.L_x_12:
[----:B------:R-:W0:Y:S01]  /*0b60*/  LDCU.64 UR4, c[0x0][0x390] ;  /* 0x00007200ff0477ac */ /* 0x000e220008000a00 */
[----:B------:R-:W-:Y:S02]  /*0b70*/  SEL R5, RZ, 0x1, !P0 ;  /* 0x00000001ff057807 */ /* 0x000fe40004000000 */
[----:B0-----:R-:W-:-:S04]  /*0b80*/  IADD3 R2, P1, PT, R0, UR4, RZ ;  /* 0x0000000400027c10 */ /* 0x001fc8000ff3e0ff */
[----:B------:R-:W-:-:S05]  /*0b90*/  IADD3.X R3, PT, PT, RZ, UR5, RZ, P1, !PT ;  /* 0x00000005ff037c10 */ /* 0x000fca0008ffe4ff */
[----:B------:R-:W-:Y:S01]  /*0ba0*/  STG.E.U8 desc[UR6][R2.64], R5 ;  /* 0x0000000502007986 */ /* 0x000fe2000c101106 */
[----:B------:R-:W-:Y:S05]  /*0bb0*/  EXIT ;  /* 0x000000000000794d */ /* 0x000fea0003800000 */
        .weak           $__internal_2_$__cuda_sm20_rem_u64
        .type           $__internal_2_$__cuda_sm20_rem_u64,@function
        .size           $__internal_2_$__cuda_sm20_rem_u64,(.L_x_26 - $__internal_2_$__cuda_sm20_rem_u64)
$__internal_2_$__cuda_sm20_rem_u64:
[----:B------:R-:W0:Y:S01]  /*0bc0*/  LDCU.64 UR4, c[0x3][URZ] ;  /* 0x00c00000ff0477ac */ /* 0x000e220008000a00 */
[----:B------:R-:W1:Y:S01]  /*0bd0*/  LDC.64 R6, c[0x3][RZ] ;  /* 0x00c00000ff067b82 */ /* 0x000e620000000a00 */
[----:B0-----:R-:W0:Y:S08]  /*0be0*/  I2F.U64.RP R5, UR4 ;  /* 0x0000000400057d12 */ /* 0x001e300008309000 */
[----:B0-----:R-:W0:Y:S02]  /*0bf0*/  MUFU.RCP R5, R5 ;  /* 0x0000000500057308 */ /* 0x001e240000001000 */
[----:B0-----:R-:W-:-:S06]  /*0c00*/  VIADD R14, R5, 0x1ffffffe ;  /* 0x1ffffffe050e7836 */ /* 0x001fcc0000000000 */
[----:B------:R-:W1:Y:S02]  /*0c10*/  F2I.U64.TRUNC R14, R14 ;  /* 0x0000000e000e7311 */ /* 0x000e64000020d800 */
[----:B-1----:R-:W-:-:S04]  /*0c20*/  IMAD.WIDE.U32 R16, R14, R6, RZ ;  /* 0x000000060e107225 */ /* 0x002fc800078e00ff */
[C---:B------:R-:W-:Y:S01]  /*0c30*/  IMAD R13, R14.reuse, R7, R17 ;  /* 0x000000070e0d7224 */ /* 0x040fe200078e0211 */
[----:B------:R-:W-:Y:S01]  /*0c40*/  IADD3 R19, P0, PT, RZ, -R16, RZ ;  /* 0x80000010ff137210 */ /* 0x000fe20007f1e0ff */
[----:B------:R-:W-:Y:S02]  /*0c50*/  IMAD.MOV.U32 R17, RZ, RZ, R14 ;  /* 0x000000ffff117224 */ /* 0x000fe400078e000e */
[----:B------:R-:W-:Y:S02]  /*0c60*/  IMAD R13, R15, R6, R13 ;  /* 0x000000060f0d7224 */ /* 0x000fe400078e020d */
[----:B------:R-:W-:-:S03]  /*0c70*/  IMAD.HI.U32 R16, R14, R19, RZ ;  /* 0x000000130e107227 */ /* 0x000fc600078e00ff */
[----:B------:R-:W-:-:S05]  /*0c80*/  IADD3.X R13, PT, PT, RZ, ~R13, RZ, P0, !PT ;  /* 0x8000000dff0d7210 */ /* 0x000fca00007fe4ff */
[----:B------:R-:W-:-:S04]  /*0c90*/  IMAD.WIDE.U32 R16, P0, R14, R13, R16 ;  /* 0x0000000d0e107225 */ /* 0x000fc80007800010 */
[C---:B------:R-:W-:Y:S02]  /*0ca0*/  IMAD R21, R15.reuse, R13, RZ ;  /* 0x0000000d0f157224 */ /* 0x040fe400078e02ff */
[----:B------:R-:W-:-:S04]  /*0cb0*/  IMAD.HI.U32 R16, P1, R15, R19, R16 ;  /* 0x000000130f107227 */ /* 0x000fc80007820010 */
[----:B------:R-:W-:Y:S01]  /*0cc0*/  IMAD.HI.U32 R5, R15, R13, RZ ;  /* 0x0000000d0f057227 */ /* 0x000fe200078e00ff */
[----:B------:R-:W-:-:S04]  /*0cd0*/  IADD3 R17, P2, PT, R21, R16, RZ ;  /* 0x0000001015117210 */ /* 0x000fc80007f5e0ff */
[----:B------:R-:W-:Y:S01]  /*0ce0*/  IADD3.X R5, PT, PT, R5, R15, RZ, P0, !PT ;  /* 0x0000000f05057210 */ /* 0x000fe200007fe4ff */
[----:B------:R-:W-:-:S03]  /*0cf0*/  IMAD.WIDE.U32 R14, R17, R6, RZ ;  /* 0x00000006110e7225 */ /* 0x000fc600078e00ff */
[----:B------:R-:W-:Y:S01]  /*0d00*/  IADD3.X R5, PT, PT, RZ, RZ, R5, P2, P1 ;  /* 0x000000ffff057210 */ /* 0x000fe200017e2405 */
[----:B------:R-:W-:Y:S01]  /*0d10*/  IMAD R13, R17, R7, R15 ;  /* 0x00000007110d7224 */ /* 0x000fe200078e020f */
[----:B------:R-:W-:-:S03]  /*0d20*/  IADD3 R15, P0, PT, RZ, -R14, RZ ;  /* 0x8000000eff0f7210 */ /* 0x000fc60007f1e0ff */
[----:B------:R-:W-:Y:S02]  /*0d30*/  IMAD R13, R5, R6, R13 ;  /* 0x00000006050d7224 */ /* 0x000fe400078e020d */
[----:B------:R-:W-:-:S04]  /*0d40*/  IMAD.HI.U32 R16, R17, R15, RZ ;  /* 0x0000000f11107227 */ /* 0x000fc800078e00ff */
[----:B------:R-:W-:-:S04]  /*0d50*/  IMAD.X R14, RZ, RZ, ~R13, P0 ;  /* 0x000000ffff0e7224 */ /* 0x000fc800000e0e0d */
[----:B------:R-:W-:-:S04]  /*0d60*/  IMAD.WIDE.U32 R16, P0, R17, R14, R16 ;  /* 0x0000000e11107225 */ /* 0x000fc80007800010 */
[C---:B------:R-:W-:Y:S02]  /*0d70*/  IMAD R18, R5.reuse, R14, RZ ;  /* 0x0000000e05127224 */ /* 0x040fe400078e02ff */
[----:B------:R-:W-:-:S04]  /*0d80*/  IMAD.HI.U32 R13, P1, R5, R15, R16 ;  /* 0x0000000f050d7227 */ /* 0x000fc80007820010 */
[----:B------:R-:W-:Y:S01]  /*0d90*/  IMAD.HI.U32 R14, R5, R14, RZ ;  /* 0x0000000e050e7227 */ /* 0x000fe200078e00ff */
[----:B------:R-:W-:-:S03]  /*0da0*/  IADD3 R13, P2, PT, R18, R13, RZ ;  /* 0x0000000d120d7210 */ /* 0x000fc60007f5e0ff */
[----:B------:R-:W-:Y:S01]  /*0db0*/  IMAD.MOV.U32 R15, RZ, RZ, RZ ;  /* 0x000000ffff0f7224 */ /* 0x000fe200078e00ff */
[----:B------:R-:W-:Y:S01]  /*0dc0*/  IADD3.X R5, PT, PT, R14, R5, RZ, P0, !PT ;  /* 0x000000050e057210 */ /* 0x000fe200007fe4ff */
[----:B------:R-:W-:-:S03]  /*0dd0*/  IMAD.HI.U32 R14, R13, R4, RZ ;  /* 0x000000040d0e7227 */ /* 0x000fc600078e00ff */
[----:B------:R-:W-:Y:S01]  /*0de0*/  IADD3.X R5, PT, PT, RZ, RZ, R5, P2, P1 ;  /* 0x000000ffff057210 */ /* 0x000fe200017e2405 */
[----:B------:R-:W-:-:S04]  /*0df0*/  IMAD.WIDE.U32 R14, R13, R12, R14 ;  /* 0x0000000c0d0e7225 */ /* 0x000fc800078e000e */
[C---:B------:R-:W-:Y:S02]  /*0e00*/  IMAD R16, R5.reuse, R12, RZ ;  /* 0x0000000c05107224 */ /* 0x040fe400078e02ff */
[----:B------:R-:W-:-:S04]  /*0e10*/  IMAD.HI.U32 R13, P0, R5, R4, R14 ;  /* 0x00000004050d7227 */ /* 0x000fc8000780000e */
[----:B------:R-:W-:Y:S01]  /*0e20*/  IMAD.HI.U32 R5, R5, R12, RZ ;  /* 0x0000000c05057227 */ /* 0x000fe200078e00ff */
[----:B------:R-:W-:-:S04]  /*0e30*/  IADD3 R13, P1, PT, R16, R13, RZ ;  /* 0x0000000d100d7210 */ /* 0x000fc80007f3e0ff */
[----:B------:R-:W-:Y:S01]  /*0e40*/  IADD3.X R5, PT, PT, R5, RZ, RZ, P0, !PT ;  /* 0x000000ff05057210 */ /* 0x000fe200007fe4ff */
[----:B------:R-:W-:-:S04]  /*0e50*/  IMAD.WIDE.U32 R14, R13, R6, RZ ;  /* 0x000000060d0e7225 */ /* 0x000fc800078e00ff */
[----:B------:R-:W-:Y:S02]  /*0e60*/  IMAD.X R5, RZ, RZ, R5, P1 ;  /* 0x000000ffff057224 */ /* 0x000fe400008e0605 */
[----:B------:R-:W-:Y:S01]  /*0e70*/  IMAD R13, R13, R7, R15 ;  /* 0x000000070d0d7224 */ /* 0x000fe200078e020f */
[----:B------:R-:W-:-:S03]  /*0e80*/  IADD3 R15, P1, PT, -R14, R4, RZ ;  /* 0x000000040e0f7210 */ /* 0x000fc60007f3e1ff */
[-C--:B------:R-:W-:Y:S01]  /*0e90*/  IMAD R5, R5, R6.reuse, R13 ;  /* 0x0000000605057224 */ /* 0x080fe200078e020d */
[----:B------:R-:W-:-:S04]  /*0ea0*/  ISETP.GE.U32.AND P0, PT, R15, R6, PT ;  /* 0x000000060f00720c */ /* 0x000fc80003f06070 */
[----:B------:R-:W-:Y:S02]  /*0eb0*/  IADD3.X R4, PT, PT, ~R5, R12, RZ, P1, !PT ;  /* 0x0000000c05047210 */ /* 0x000fe40000ffe5ff */
[----:B------:R-:W-:Y:S02]  /*0ec0*/  IADD3 R13, P1, PT, R15, -R6, RZ ;  /* 0x800000060f0d7210 */ /* 0x000fe40007f3e0ff */
[----:B------:R-:W-:-:S03]  /*0ed0*/  ISETP.GE.U32.AND.EX P0, PT, R4, R7, PT, P0 ;  /* 0x000000070400720c */ /* 0x000fc60003f06100 */
[----:B------:R-:W-:Y:S01]  /*0ee0*/  IMAD.X R12, R4, 0x1, ~R7, P1 ;  /* 0x00000001040c7824 */ /* 0x000fe200008e0e07 */
[----:B------:R-:W-:Y:S02]  /*0ef0*/  SEL R13, R13, R15, P0 ;  /* 0x0000000f0d0d7207 */ /* 0x000fe40000000000 */
[----:B------:R-:W-:Y:S02]  /*0f00*/  ISETP.NE.U32.AND P1, PT, R6, RZ, PT ;  /* 0x000000ff0600720c */ /* 0x000fe40003f25070 */
[----:B------:R-:W-:Y:S02]  /*0f10*/  SEL R12, R12, R4, P0 ;  /* 0x000000040c0c7207 */ /* 0x000fe40000000000 */
[CC--:B------:R-:W-:Y:S02]  /*0f20*/  ISETP.GE.U32.AND P0, PT, R13.reuse, R6.reuse, PT ;  /* 0x000000060d00720c */ /* 0x0c0fe40003f06070 */
[----:B------:R-:W-:Y:S02]  /*0f30*/  IADD3 R4, P2, PT, R13, -R6, RZ ;  /* 0x800000060d047210 */ /* 0x000fe40007f5e0ff */
[----:B------:R-:W-:-:S02]  /*0f40*/  ISETP.GE.U32.AND.EX P0, PT, R12, R7, PT, P0 ;  /* 0x000000070c00720c */ /* 0x000fc40003f06100 */
[----:B------:R-:W-:Y:S02]  /*0f50*/  IADD3.X R5, PT, PT, R12, ~R7, RZ, P2, !PT ;  /* 0x800000070c057210 */ /* 0x000fe400017fe4ff */
[----:B------:R-:W-:Y:S02]  /*0f60*/  ISETP.NE.AND.EX P1, PT, R7, RZ, PT, P1 ;  /* 0x000000ff0700720c */ /* 0x000fe40003f25310 */
[----:B------:R-:W-:Y:S01]  /*0f70*/  SEL R7, R5, R12, P0 ;  /* 0x0000000c05077207 */ /* 0x000fe20000000000 */
[----:B------:R-:W-:Y:S01]  /*0f80*/  HFMA2 R5, -RZ, RZ, 0, 0 ;  /* 0x00000000ff057431 */ /* 0x000fe200000001ff */
[----:B------:R-:W-:Y:S01]  /*0f90*/  SEL R6, R4, R13, P0 ;  /* 0x0000000d04067207 */ /* 0x000fe20000000000 */
[----:B------:R-:W-:Y:S01]  /*0fa0*/  IMAD.MOV.U32 R4, RZ, RZ, R10 ;  /* 0x000000ffff047224 */ /* 0x000fe200078e000a */
[----:B------:R-:W-:Y:S02]  /*0fb0*/  SEL R7, R7, 0xffffffff, P1 ;  /* 0xffffffff07077807 */ /* 0x000fe40000800000 */
[----:B------:R-:W-:Y:S01]  /*0fc0*/  SEL R6, R6, 0xffffffff, P1 ;  /* 0xffffffff06067807 */ /* 0x000fe20000800000 */
[----:B------:R-:W-:Y:S06]  /*0fd0*/  RET.REL.NODEC R4 `(_ZN8collider3gpu31h160_bloom_batch_kernel_textureEPKhyPhm) ;  /* 0xfffffff004087950 */ /* 0x000fec0003c3ffff */
.L_x_17:
        /* <DEDUP_REMOVED lines=10> */
.L_x_26:


//--------------------- .text._ZN8collider3gpu23h160_bloom_batch_kernelEPKhS2_Phm --------------------------
	.section	.text._ZN8collider3gpu23h160_bloom_batch_kernelEPKhS2_Phm,"ax",@progbits
	.align	128
        .global         _ZN8collider3gpu23h160_bloom_batch_kernelEPKhS2_Phm
        .type           _ZN8collider3gpu23h160_bloom_batch_kernelEPKhS2_Phm,@function
        .size           _ZN8collider3gpu23h160_bloom_batch_kernelEPKhS2_Phm,(.L_x_27 - _ZN8collider3gpu23h160_bloom_batch_kernelEPKhS2_Phm)
        .other          _ZN8collider3gpu23h160_bloom_batch_kernelEPKhS2_Phm,@"STO_CUDA_ENTRY STV_DEFAULT"
_ZN8collider3gpu23h160_bloom_batch_kernelEPKhS2_Phm:
.text._ZN8collider3gpu23h160_bloom_batch_kernelEPKhS2_Phm:
        /* <DEDUP_REMOVED lines=37> */
[----:B-----5:R-:W-:-:S04]  /*0250*/  IMAD.WIDE.U32 R10, R10, 0x10000, RZ ;  /* 0x000100000a0a7825 */ /* 0x020fc800078e00ff */
        /* <DEDUP_REMOVED lines=95> */
[----:B------:R-:W2:Y:S01]  /*0850*/  LDCU UR12, c[0x3][0x8] ;  /* 0x00c00100ff0c77ac */ /* 0x000ea20008000800 */
[----:B------:R-:W3:Y:S03]  /*0860*/  LDCU.64 UR8, c[0x0][0x388] ;  /* 0x00007100ff0877ac */ /* 0x000ee60008000a00 */
.L_x_22:
        /* <DEDUP_REMOVED lines=26> */
.L_x_20:
[----:B------:R-:W-:-:S07]  /*0a10*/  MOV R10, 0xa30 ;  /* 0x00000a30000a7802 */ /* 0x000fce0000000f00 */
[----:B-123--:R-:W-:Y:S05]  /*0a20*/  CALL.REL.NOINC `($__internal_3_$__cuda_sm20_rem_u64) ;  /* 0x0000000000647944 */ /* 0x00efea0003c00000 */
[----:B------:R-:W-:Y:S01]  /*0a30*/  IMAD.MOV.U32 R4, RZ, RZ, R6 ;  /* 0x000000ffff047224 */ /* 0x000fe200078e0006 */
[----:B------:R-:W-:-:S07]  /*0a40*/  MOV R5, R7 ;  /* 0x0000000700057202 */ /* 0x000fce0000000f00 */
.L_x_21:
[----:B--23--:R-:W-:Y:S05]  /*0a50*/  BSYNC.RECONVERGENT B1 ;  /* 0x0000000000017941 */ /* 0x00cfea0003800200 */
.L_x_19:
[----:B------:R-:W-:-:S04]  /*0a60*/  SHF.R.U64 R6, R4, 0x3, R5 ;  /* 0x0000000304067819 */ /* 0x000fc80000001205 */
[----:B------:R-:W-:-:S04]  /*0a70*/  IADD3 R6, P0, PT, R6, UR8, RZ ;  /* 0x0000000806067c10 */ /* 0x000fc8000ff1e0ff */
[----:B------:R-:W-:-:S05]  /*0a80*/  LEA.HI.X R7, R5, UR9, RZ, 0x1d, P0 ;  /* 0x0000000905077c11 */ /* 0x000fca00080fecff */
[----:B------:R-:W2:Y:S01]  /*0a90*/  LDG.E.U8.CONSTANT R6, desc[UR6][R6.64] ;  /* 0x0000000606067981 */ /* 0x000ea2000c1e9100 */
[----:B------:R-:W-:Y:S01]  /*0aa0*/  LOP3.LUT R4, R4, 0x7, RZ, 0xc0, !PT ;  /* 0x0000000704047812 */ /* 0x000fe200078ec0ff */
[----:B------:R-:W-:-:S03]  /*0ab0*/  VIADD R11, R11, 0x1 ;  /* 0x000000010b0b7836 */ /* 0x000fc60000000000 */
[C---:B------:R-:W-:Y:S02]  /*0ac0*/  ISETP.GT.U32.AND P0, PT, R4.reuse, 0xffff, PT ;  /* 0x0000ffff0400780c */ /* 0x040fe40003f04070 */
[----:B------:R-:W-:Y:S02]  /*0ad0*/  ISETP.NE.AND P2, PT, R11, UR12, PT ;  /* 0x0000000c0b007c0c */ /* 0x000fe4000bf45270 */
[----:B------:R-:W-:-:S04]  /*0ae0*/  SEL R4, R4, 0xffff, !P0 ;  /* 0x0000ffff04047807 */ /* 0x000fc80004000000 */
[----:B------:R-:W-:-:S04]  /*0af0*/  LOP3.LUT R5, R4, 0xffff, RZ, 0xc0, !PT ;  /* 0x0000ffff04057812 */ /* 0x000fc800078ec0ff */
[----:B--2---:R-:W-:-:S04]  /*0b00*/  SHF.R.U32.HI R4, RZ, R5, R6 ;  /* 0x00000005ff047219 */ /* 0x004fc80000011606 */
[----:B------:R-:W-:-:S04]  /*0b10*/  LOP3.LUT R4, R4, 0x1, RZ, 0xc0, !PT ;  /* 0x0000000104047812 */ /* 0x000fc800078ec0ff */
[----:B------:R-:W-:-:S04]  /*0b20*/  ISETP.NE.U32.AND P1, PT, R4, 0x1, PT ;  /* 0x000000010400780c */ /* 0x000fc80003f25070 */
[----:B------:R-:W-:-:S09]  /*0b30*/  PLOP3.LUT P0, PT, P1, PT, PT, 0x8, 0x80 ;  /* 0x000000000080781c */ /* 0x000fd20000f0e170 */
[----:B------:R-:W-:Y:S05]  /*0b40*/  @!P1 BRA P2, `(.L_x_22) ;  /* 0xfffffffc00489947 */ /* 0x000fea000103ffff */
[----:B------:R-:W-:Y:S05]  /*0b50*/  BSYNC.RECONVERGENT B0 ;  /* 0x0000000000007941 */ /* 0x000fea0003800200 */
.L_x_18:
[----:B------:R-:W0:Y:S01]  /*0b60*/  LDCU.64 UR10, c[0x0][0x390] ;  /* 0x00007200ff0a77ac */ /* 0x000e220008000a00 */
[----:B------:R-:W-:Y:S02]  /*0b70*/  SEL R5, RZ, 0x1, !P0 ;  /* 0x00000001ff057807 */ /* 0x000fe40004000000 */
[----:B0-----:R-:W-:-:S04]  /*0b80*/  IADD3 R2, P1, PT, R0, UR10, RZ ;  /* 0x0000000a00027c10 */ /* 0x001fc8000ff3e0ff */
[----:B------:R-:W-:-:S05]  /*0b90*/  IADD3.X R3, PT, PT, RZ, UR11, RZ, P1, !PT ;  /* 0x0000000bff037c10 */ /* 0x000fca0008ffe4ff */
[----:B------:R-:W-:Y:S01]  /*0ba0*/  STG.E.U8 desc[UR6][R2.64], R5 ;  /* 0x0000000502007986 */ /* 0x000fe2000c101106 */
[----:B------:R-:W-:Y:S05]  /*0bb0*/  EXIT ;  /* 0x000000000000794d */ /* 0x000fea0003800000 */
        .weak           $__internal_3_$__cuda_sm20_rem_u64
        .type           $__internal_3_$__cuda_sm20_rem_u64,@function
        .size           $__internal_3_$__cuda_sm20_rem_u64,(.L_x_27 - $__internal_3_$__cuda_sm20_rem_u64)
$__internal_3_$__cuda_sm20_rem_u64:
        /* <DEDUP_REMOVED lines=65> */
[----:B------:R-:W-:Y:S06]  /*0fd0*/  RET.REL.NODEC R4 `(_ZN8collider3gpu23h160_bloom_batch_kernelEPKhS2_Phm) ;  /* 0xfffffff004087950 */ /* 0x000fec0003c3ffff */
.L_x_23:
        /* <DEDUP_REMOVED lines=10> */
.L_x_27:


//--------------------- .nv.shared.reserved.0     --------------------------
	.section	.nv.shared.reserved.0,"aw",@nobits
	.weak		__nv_reservedSMEM_offset_0_alias
	.size		__nv_reservedSMEM_offset_0_alias, 0, 64
	.other		__nv_reservedSMEM_offset_0_alias,@"STO_CUDA_RESERVED_SHARED STV_DEFAULT"
__nv_reservedSMEM_offset_0_alias:
	.zero		0
	.zero		64


//--------------------- .nv.constant0._ZN8collider3gpu33h160_bloom_compact_kernel_textureEPKhyPjS3_Phmm --------------------------
	.section	.nv.constant0._ZN8collider3gpu33h160_bloom_compact_kernel_textureEPKhyPjS3_Phmm,"a",@progbits
	.sectionflags	@""
	.align	4
.nv.constant0._ZN8collider3gpu33h160_bloom_compact_kernel_textureEPKhyPjS3_Phmm:
	.zero		952


//--------------------- .nv.constant0._ZN8collider3gpu25h160_bloom_compact_kernelEPKhS2_PjS3_Phmm --------------------------
	.section	.nv.constant0._ZN8collider3gpu25h160_bloom_compact_kernelEPKhS2_PjS3_Phmm,"a",@progbits
	.sectionflags	@""
	.align	4
.nv.constant0._ZN8collider3gpu25h160_bloom_compact_kernelEPKhS2_PjS3_Phmm:
	.zero		952


//--------------------- .nv.constant0._ZN8collider3gpu31h160_bloom_batch_kernel_textureEPKhyPhm --------------------------
	.section	.nv.constant0._ZN8collider3gpu31h160_bloom_batch_kernel_textureEPKhyPhm,"a",@progbits
	.sectionflags	@""
	.align	4
.nv.constant0._ZN8collider3gpu31h160_bloom_batch_kernel_textureEPKhyPhm:
	.zero		928


//--------------------- .nv.constant0._ZN8collider3gpu23h160_bloom_batch_kernelEPKhS2_Phm --------------------------
	.section	.nv.constant0._ZN8collider3gpu23h160_bloom_batch_kernelEPKhS2_Phm,"a",@progbits
	.sectionflags	@""
	.align	4
.nv.constant0._ZN8collider3gpu23h160_bloom_batch_kernelEPKhS2_Phm:
	.zero		928


//--------------------- SYMBOLS --------------------------

	.type		.nv.reservedSmem.offset0,@object
	.size		.nv.reservedSmem.offset0,0x4
